//
// Generated by NVIDIA NVVM Compiler
//
// Compiler Build ID: CL-36424714
// Cuda compilation tools, release 13.0, V13.0.88
// Based on NVVM 20.0.0
//

.version 9.0
.target sm_100
.address_size 64

	// .globl	_Z24no_share_conflict_kernelILi128ELi128ELi8ELi8ELi8EEviiifPfS0_fS0_
// _ZZ24no_share_conflict_kernelILi128ELi128ELi8ELi8ELi8EEviiifPfS0_fS0_E2As has been demoted
// _ZZ24no_share_conflict_kernelILi128ELi128ELi8ELi8ELi8EEviiifPfS0_fS0_E2Bs has been demoted

.visible .entry _Z24no_share_conflict_kernelILi128ELi128ELi8ELi8ELi8EEviiifPfS0_fS0_(
	.param .u32 _Z24no_share_conflict_kernelILi128ELi128ELi8ELi8ELi8EEviiifPfS0_fS0__param_0,
	.param .u32 _Z24no_share_conflict_kernelILi128ELi128ELi8ELi8ELi8EEviiifPfS0_fS0__param_1,
	.param .u32 _Z24no_share_conflict_kernelILi128ELi128ELi8ELi8ELi8EEviiifPfS0_fS0__param_2,
	.param .f32 _Z24no_share_conflict_kernelILi128ELi128ELi8ELi8ELi8EEviiifPfS0_fS0__param_3,
	.param .u64 .ptr .align 1 _Z24no_share_conflict_kernelILi128ELi128ELi8ELi8ELi8EEviiifPfS0_fS0__param_4,
	.param .u64 .ptr .align 1 _Z24no_share_conflict_kernelILi128ELi128ELi8ELi8ELi8EEviiifPfS0_fS0__param_5,
	.param .f32 _Z24no_share_conflict_kernelILi128ELi128ELi8ELi8ELi8EEviiifPfS0_fS0__param_6,
	.param .u64 .ptr .align 1 _Z24no_share_conflict_kernelILi128ELi128ELi8ELi8ELi8EEviiifPfS0_fS0__param_7
)
{
	.reg .pred 	%p<3>;
	.reg .b32 	%r<73>;
	.reg .b32 	%f<1103>;
	.reg .b64 	%rd<36>;
	// demoted variable
	.shared .align 4 .b8 _ZZ24no_share_conflict_kernelILi128ELi128ELi8ELi8ELi8EEviiifPfS0_fS0_E2As[8192];
	// demoted variable
	.shared .align 4 .b8 _ZZ24no_share_conflict_kernelILi128ELi128ELi8ELi8ELi8EEviiifPfS0_fS0_E2Bs[8192];
	ld.param.u32 	%r12, [_Z24no_share_conflict_kernelILi128ELi128ELi8ELi8ELi8EEviiifPfS0_fS0__param_2];
	ld.param.u64 	%rd7, [_Z24no_share_conflict_kernelILi128ELi128ELi8ELi8ELi8EEviiifPfS0_fS0__param_4];
	ld.param.u64 	%rd8, [_Z24no_share_conflict_kernelILi128ELi128ELi8ELi8ELi8EEviiifPfS0_fS0__param_5];
	mov.u32 	%r13, %ctaid.x;
	shl.b32 	%r1, %r13, 7;
	mov.u32 	%r14, %ctaid.y;
	shl.b32 	%r2, %r14, 7;
	mov.u32 	%r15, %tid.x;
	mov.u32 	%r16, %tid.y;
	mov.u32 	%r17, %ntid.x;
	mad.lo.s32 	%r18, %r16, %r17, %r15;
	shr.u32 	%r3, %r18, 1;
	shl.b32 	%r19, %r18, 2;
	and.b32  	%r4, %r19, 4;
	shr.u32 	%r5, %r18, 5;
	and.b32  	%r6, %r19, 124;
	setp.lt.s32 	%p1, %r12, 1;
	mov.f32 	%f1039, 0f00000000;
	mov.f32 	%f1040, %f1039;
	mov.f32 	%f1041, %f1039;
	mov.f32 	%f1042, %f1039;
	mov.f32 	%f1043, %f1039;
	mov.f32 	%f1044, %f1039;
	mov.f32 	%f1045, %f1039;
	mov.f32 	%f1046, %f1039;
	mov.f32 	%f1047, %f1039;
	mov.f32 	%f1048, %f1039;
	mov.f32 	%f1049, %f1039;
	mov.f32 	%f1050, %f1039;
	mov.f32 	%f1051, %f1039;
	mov.f32 	%f1052, %f1039;
	mov.f32 	%f1053, %f1039;
	mov.f32 	%f1054, %f1039;
	mov.f32 	%f1055, %f1039;
	mov.f32 	%f1056, %f1039;
	mov.f32 	%f1057, %f1039;
	mov.f32 	%f1058, %f1039;
	mov.f32 	%f1059, %f1039;
	mov.f32 	%f1060, %f1039;
	mov.f32 	%f1061, %f1039;
	mov.f32 	%f1062, %f1039;
	mov.f32 	%f1063, %f1039;
	mov.f32 	%f1064, %f1039;
	mov.f32 	%f1065, %f1039;
	mov.f32 	%f1066, %f1039;
	mov.f32 	%f1067, %f1039;
	mov.f32 	%f1068, %f1039;
	mov.f32 	%f1069, %f1039;
	mov.f32 	%f1070, %f1039;
	mov.f32 	%f1071, %f1039;
	mov.f32 	%f1072, %f1039;
	mov.f32 	%f1073, %f1039;
	mov.f32 	%f1074, %f1039;
	mov.f32 	%f1075, %f1039;
	mov.f32 	%f1076, %f1039;
	mov.f32 	%f1077, %f1039;
	mov.f32 	%f1078, %f1039;
	mov.f32 	%f1079, %f1039;
	mov.f32 	%f1080, %f1039;
	mov.f32 	%f1081, %f1039;
	mov.f32 	%f1082, %f1039;
	mov.f32 	%f1083, %f1039;
	mov.f32 	%f1084, %f1039;
	mov.f32 	%f1085, %f1039;
	mov.f32 	%f1086, %f1039;
	mov.f32 	%f1087, %f1039;
	mov.f32 	%f1088, %f1039;
	mov.f32 	%f1089, %f1039;
	mov.f32 	%f1090, %f1039;
	mov.f32 	%f1091, %f1039;
	mov.f32 	%f1092, %f1039;
	mov.f32 	%f1093, %f1039;
	mov.f32 	%f1094, %f1039;
	mov.f32 	%f1095, %f1039;
	mov.f32 	%f1096, %f1039;
	mov.f32 	%f1097, %f1039;
	mov.f32 	%f1098, %f1039;
	mov.f32 	%f1099, %f1039;
	mov.f32 	%f1100, %f1039;
	mov.f32 	%f1101, %f1039;
	mov.f32 	%f1102, %f1039;
	@%p1 bra 	$L__BB0_3;
	ld.param.u32 	%r69, [_Z24no_share_conflict_kernelILi128ELi128ELi8ELi8ELi8EEviiifPfS0_fS0__param_2];
	ld.param.u32 	%r66, [_Z24no_share_conflict_kernelILi128ELi128ELi8ELi8ELi8EEviiifPfS0_fS0__param_1];
	mul.lo.s32 	%r21, %r69, %r2;
	mad.lo.s32 	%r22, %r69, %r3, %r4;
	mad.lo.s32 	%r23, %r5, %r66, %r6;
	mul.wide.s32 	%rd10, %r21, 4;
	mul.wide.u32 	%rd11, %r22, 4;
	add.s64 	%rd12, %rd10, %rd11;
	cvta.to.global.u64 	%rd13, %rd7;
	add.s64 	%rd35, %rd13, %rd12;
	mul.wide.s32 	%rd14, %r1, 4;
	mul.wide.s32 	%rd15, %r23, 4;
	add.s64 	%rd16, %rd14, %rd15;
	cvta.to.global.u64 	%rd17, %rd8;
	add.s64 	%rd34, %rd17, %rd16;
	mov.b32 	%r71, 0;
	mov.f32 	%f1039, 0f00000000;
	mov.u32 	%r25, _ZZ24no_share_conflict_kernelILi128ELi128ELi8ELi8ELi8EEviiifPfS0_fS0_E2As;
	mov.u32 	%r72, %r71;
$L__BB0_2:
	ld.param.u32 	%r70, [_Z24no_share_conflict_kernelILi128ELi128ELi8ELi8ELi8EEviiifPfS0_fS0__param_2];
	ld.param.u32 	%r67, [_Z24no_share_conflict_kernelILi128ELi128ELi8ELi8ELi8EEviiifPfS0_fS0__param_1];
	ld.global.v4.f32 	{%f197, %f198, %f199, %f200}, [%rd35];
	shl.b32 	%r24, %r72, 12;
	add.s32 	%r26, %r25, %r24;
	mov.u32 	%r28, %tid.y;
	mov.u32 	%r29, %tid.x;
	mad.lo.s32 	%r30, %r28, %r17, %r29;
	shl.b32 	%r31, %r30, 11;
	and.b32  	%r32, %r31, 2048;
	add.s32 	%r33, %r26, %r32;
	shl.b32 	%r34, %r30, 1;
	and.b32  	%r35, %r34, -4;
	add.s32 	%r36, %r33, %r35;
	st.shared.f32 	[%r36], %f197;
	st.shared.f32 	[%r36+512], %f198;
	st.shared.f32 	[%r36+1024], %f199;
	st.shared.f32 	[%r36+1536], %f200;
	mov.u32 	%r37, _ZZ24no_share_conflict_kernelILi128ELi128ELi8ELi8ELi8EEviiifPfS0_fS0_E2Bs;
	add.s32 	%r38, %r37, %r24;
	shl.b32 	%r39, %r30, 4;
	and.b32  	%r40, %r39, -512;
	add.s32 	%r41, %r38, %r40;
	and.b32  	%r42, %r39, 496;
	add.s32 	%r43, %r41, %r42;
	ld.global.v4.f32 	{%f201, %f202, %f203, %f204}, [%rd34];
	st.shared.v4.f32 	[%r43], {%f201, %f202, %f203, %f204};
	bar.sync 	0;
	shl.b32 	%r44, %r28, 4;
	add.s32 	%r45, %r26, %r44;
	ld.shared.v4.f32 	{%f205, %f206, %f207, %f208}, [%r45];
	ld.shared.v4.f32 	{%f209, %f210, %f211, %f212}, [%r45+256];
	shl.b32 	%r46, %r29, 4;
	add.s32 	%r47, %r38, %r46;
	ld.shared.v4.f32 	{%f213, %f214, %f215, %f216}, [%r47];
	ld.shared.v4.f32 	{%f217, %f218, %f219, %f220}, [%r47+256];
	fma.rn.f32 	%f221, %f205, %f213, %f1102;
	fma.rn.f32 	%f222, %f205, %f214, %f1101;
	fma.rn.f32 	%f223, %f205, %f215, %f1100;
	fma.rn.f32 	%f224, %f205, %f216, %f1099;
	fma.rn.f32 	%f225, %f205, %f217, %f1098;
	fma.rn.f32 	%f226, %f205, %f218, %f1097;
	fma.rn.f32 	%f227, %f205, %f219, %f1096;
	fma.rn.f32 	%f228, %f205, %f220, %f1095;
	fma.rn.f32 	%f229, %f206, %f213, %f1094;
	fma.rn.f32 	%f230, %f206, %f214, %f1093;
	fma.rn.f32 	%f231, %f206, %f215, %f1092;
	fma.rn.f32 	%f232, %f206, %f216, %f1091;
	fma.rn.f32 	%f233, %f206, %f217, %f1090;
	fma.rn.f32 	%f234, %f206, %f218, %f1089;
	fma.rn.f32 	%f235, %f206, %f219, %f1088;
	fma.rn.f32 	%f236, %f206, %f220, %f1087;
	fma.rn.f32 	%f237, %f207, %f213, %f1086;
	fma.rn.f32 	%f238, %f207, %f214, %f1085;
	fma.rn.f32 	%f239, %f207, %f215, %f1084;
	fma.rn.f32 	%f240, %f207, %f216, %f1083;
	fma.rn.f32 	%f241, %f207, %f217, %f1082;
	fma.rn.f32 	%f242, %f207, %f218, %f1081;
	fma.rn.f32 	%f243, %f207, %f219, %f1080;
	fma.rn.f32 	%f244, %f207, %f220, %f1079;
	fma.rn.f32 	%f245, %f208, %f213, %f1078;
	fma.rn.f32 	%f246, %f208, %f214, %f1077;
	fma.rn.f32 	%f247, %f208, %f215, %f1076;
	fma.rn.f32 	%f248, %f208, %f216, %f1075;
	fma.rn.f32 	%f249, %f208, %f217, %f1074;
	fma.rn.f32 	%f250, %f208, %f218, %f1073;
	fma.rn.f32 	%f251, %f208, %f219, %f1072;
	fma.rn.f32 	%f252, %f208, %f220, %f1071;
	fma.rn.f32 	%f253, %f209, %f213, %f1070;
	fma.rn.f32 	%f254, %f209, %f214, %f1069;
	fma.rn.f32 	%f255, %f209, %f215, %f1068;
	fma.rn.f32 	%f256, %f209, %f216, %f1067;
	fma.rn.f32 	%f257, %f209, %f217, %f1066;
	fma.rn.f32 	%f258, %f209, %f218, %f1065;
	fma.rn.f32 	%f259, %f209, %f219, %f1064;
	fma.rn.f32 	%f260, %f209, %f220, %f1063;
	fma.rn.f32 	%f261, %f210, %f213, %f1062;
	fma.rn.f32 	%f262, %f210, %f214, %f1061;
	fma.rn.f32 	%f263, %f210, %f215, %f1060;
	fma.rn.f32 	%f264, %f210, %f216, %f1059;
	fma.rn.f32 	%f265, %f210, %f217, %f1058;
	fma.rn.f32 	%f266, %f210, %f218, %f1057;
	fma.rn.f32 	%f267, %f210, %f219, %f1056;
	fma.rn.f32 	%f268, %f210, %f220, %f1055;
	fma.rn.f32 	%f269, %f211, %f213, %f1054;
	fma.rn.f32 	%f270, %f211, %f214, %f1053;
	fma.rn.f32 	%f271, %f211, %f215, %f1052;
	fma.rn.f32 	%f272, %f211, %f216, %f1051;
	fma.rn.f32 	%f273, %f211, %f217, %f1050;
	fma.rn.f32 	%f274, %f211, %f218, %f1049;
	fma.rn.f32 	%f275, %f211, %f219, %f1048;
	fma.rn.f32 	%f276, %f211, %f220, %f1047;
	fma.rn.f32 	%f277, %f212, %f213, %f1046;
	fma.rn.f32 	%f278, %f212, %f214, %f1045;
	fma.rn.f32 	%f279, %f212, %f215, %f1044;
	fma.rn.f32 	%f280, %f212, %f216, %f1043;
	fma.rn.f32 	%f281, %f212, %f217, %f1042;
	fma.rn.f32 	%f282, %f212, %f218, %f1041;
	fma.rn.f32 	%f283, %f212, %f219, %f1040;
	fma.rn.f32 	%f284, %f212, %f220, %f1039;
	ld.shared.v4.f32 	{%f285, %f286, %f287, %f288}, [%r45+512];
	ld.shared.v4.f32 	{%f289, %f290, %f291, %f292}, [%r45+768];
	ld.shared.v4.f32 	{%f293, %f294, %f295, %f296}, [%r47+512];
	ld.shared.v4.f32 	{%f297, %f298, %f299, %f300}, [%r47+768];
	fma.rn.f32 	%f301, %f285, %f293, %f221;
	fma.rn.f32 	%f302, %f285, %f294, %f222;
	fma.rn.f32 	%f303, %f285, %f295, %f223;
	fma.rn.f32 	%f304, %f285, %f296, %f224;
	fma.rn.f32 	%f305, %f285, %f297, %f225;
	fma.rn.f32 	%f306, %f285, %f298, %f226;
	fma.rn.f32 	%f307, %f285, %f299, %f227;
	fma.rn.f32 	%f308, %f285, %f300, %f228;
	fma.rn.f32 	%f309, %f286, %f293, %f229;
	fma.rn.f32 	%f310, %f286, %f294, %f230;
	fma.rn.f32 	%f311, %f286, %f295, %f231;
	fma.rn.f32 	%f312, %f286, %f296, %f232;
	fma.rn.f32 	%f313, %f286, %f297, %f233;
	fma.rn.f32 	%f314, %f286, %f298, %f234;
	fma.rn.f32 	%f315, %f286, %f299, %f235;
	fma.rn.f32 	%f316, %f286, %f300, %f236;
	fma.rn.f32 	%f317, %f287, %f293, %f237;
	fma.rn.f32 	%f318, %f287, %f294, %f238;
	fma.rn.f32 	%f319, %f287, %f295, %f239;
	fma.rn.f32 	%f320, %f287, %f296, %f240;
	fma.rn.f32 	%f321, %f287, %f297, %f241;
	fma.rn.f32 	%f322, %f287, %f298, %f242;
	fma.rn.f32 	%f323, %f287, %f299, %f243;
	fma.rn.f32 	%f324, %f287, %f300, %f244;
	fma.rn.f32 	%f325, %f288, %f293, %f245;
	fma.rn.f32 	%f326, %f288, %f294, %f246;
	fma.rn.f32 	%f327, %f288, %f295, %f247;
	fma.rn.f32 	%f328, %f288, %f296, %f248;
	fma.rn.f32 	%f329, %f288, %f297, %f249;
	fma.rn.f32 	%f330, %f288, %f298, %f250;
	fma.rn.f32 	%f331, %f288, %f299, %f251;
	fma.rn.f32 	%f332, %f288, %f300, %f252;
	fma.rn.f32 	%f333, %f289, %f293, %f253;
	fma.rn.f32 	%f334, %f289, %f294, %f254;
	fma.rn.f32 	%f335, %f289, %f295, %f255;
	fma.rn.f32 	%f336, %f289, %f296, %f256;
	fma.rn.f32 	%f337, %f289, %f297, %f257;
	fma.rn.f32 	%f338, %f289, %f298, %f258;
	fma.rn.f32 	%f339, %f289, %f299, %f259;
	fma.rn.f32 	%f340, %f289, %f300, %f260;
	fma.rn.f32 	%f341, %f290, %f293, %f261;
	fma.rn.f32 	%f342, %f290, %f294, %f262;
	fma.rn.f32 	%f343, %f290, %f295, %f263;
	fma.rn.f32 	%f344, %f290, %f296, %f264;
	fma.rn.f32 	%f345, %f290, %f297, %f265;
	fma.rn.f32 	%f346, %f290, %f298, %f266;
	fma.rn.f32 	%f347, %f290, %f299, %f267;
	fma.rn.f32 	%f348, %f290, %f300, %f268;
	fma.rn.f32 	%f349, %f291, %f293, %f269;
	fma.rn.f32 	%f350, %f291, %f294, %f270;
	fma.rn.f32 	%f351, %f291, %f295, %f271;
	fma.rn.f32 	%f352, %f291, %f296, %f272;
	fma.rn.f32 	%f353, %f291, %f297, %f273;
	fma.rn.f32 	%f354, %f291, %f298, %f274;
	fma.rn.f32 	%f355, %f291, %f299, %f275;
	fma.rn.f32 	%f356, %f291, %f300, %f276;
	fma.rn.f32 	%f357, %f292, %f293, %f277;
	fma.rn.f32 	%f358, %f292, %f294, %f278;
	fma.rn.f32 	%f359, %f292, %f295, %f279;
	fma.rn.f32 	%f360, %f292, %f296, %f280;
	fma.rn.f32 	%f361, %f292, %f297, %f281;
	fma.rn.f32 	%f362, %f292, %f298, %f282;
	fma.rn.f32 	%f363, %f292, %f299, %f283;
	fma.rn.f32 	%f364, %f292, %f300, %f284;
	ld.shared.v4.f32 	{%f365, %f366, %f367, %f368}, [%r45+1024];
	ld.shared.v4.f32 	{%f369, %f370, %f371, %f372}, [%r45+1280];
	ld.shared.v4.f32 	{%f373, %f374, %f375, %f376}, [%r47+1024];
	ld.shared.v4.f32 	{%f377, %f378, %f379, %f380}, [%r47+1280];
	fma.rn.f32 	%f381, %f365, %f373, %f301;
	fma.rn.f32 	%f382, %f365, %f374, %f302;
	fma.rn.f32 	%f383, %f365, %f375, %f303;
	fma.rn.f32 	%f384, %f365, %f376, %f304;
	fma.rn.f32 	%f385, %f365, %f377, %f305;
	fma.rn.f32 	%f386, %f365, %f378, %f306;
	fma.rn.f32 	%f387, %f365, %f379, %f307;
	fma.rn.f32 	%f388, %f365, %f380, %f308;
	fma.rn.f32 	%f389, %f366, %f373, %f309;
	fma.rn.f32 	%f390, %f366, %f374, %f310;
	fma.rn.f32 	%f391, %f366, %f375, %f311;
	fma.rn.f32 	%f392, %f366, %f376, %f312;
	fma.rn.f32 	%f393, %f366, %f377, %f313;
	fma.rn.f32 	%f394, %f366, %f378, %f314;
	fma.rn.f32 	%f395, %f366, %f379, %f315;
	fma.rn.f32 	%f396, %f366, %f380, %f316;
	fma.rn.f32 	%f397, %f367, %f373, %f317;
	fma.rn.f32 	%f398, %f367, %f374, %f318;
	fma.rn.f32 	%f399, %f367, %f375, %f319;
	fma.rn.f32 	%f400, %f367, %f376, %f320;
	fma.rn.f32 	%f401, %f367, %f377, %f321;
	fma.rn.f32 	%f402, %f367, %f378, %f322;
	fma.rn.f32 	%f403, %f367, %f379, %f323;
	fma.rn.f32 	%f404, %f367, %f380, %f324;
	fma.rn.f32 	%f405, %f368, %f373, %f325;
	fma.rn.f32 	%f406, %f368, %f374, %f326;
	fma.rn.f32 	%f407, %f368, %f375, %f327;
	fma.rn.f32 	%f408, %f368, %f376, %f328;
	fma.rn.f32 	%f409, %f368, %f377, %f329;
	fma.rn.f32 	%f410, %f368, %f378, %f330;
	fma.rn.f32 	%f411, %f368, %f379, %f331;
	fma.rn.f32 	%f412, %f368, %f380, %f332;
	fma.rn.f32 	%f413, %f369, %f373, %f333;
	fma.rn.f32 	%f414, %f369, %f374, %f334;
	fma.rn.f32 	%f415, %f369, %f375, %f335;
	fma.rn.f32 	%f416, %f369, %f376, %f336;
	fma.rn.f32 	%f417, %f369, %f377, %f337;
	fma.rn.f32 	%f418, %f369, %f378, %f338;
	fma.rn.f32 	%f419, %f369, %f379, %f339;
	fma.rn.f32 	%f420, %f369, %f380, %f340;
	fma.rn.f32 	%f421, %f370, %f373, %f341;
	fma.rn.f32 	%f422, %f370, %f374, %f342;
	fma.rn.f32 	%f423, %f370, %f375, %f343;
	fma.rn.f32 	%f424, %f370, %f376, %f344;
	fma.rn.f32 	%f425, %f370, %f377, %f345;
	fma.rn.f32 	%f426, %f370, %f378, %f346;
	fma.rn.f32 	%f427, %f370, %f379, %f347;
	fma.rn.f32 	%f428, %f370, %f380, %f348;
	fma.rn.f32 	%f429, %f371, %f373, %f349;
	fma.rn.f32 	%f430, %f371, %f374, %f350;
	fma.rn.f32 	%f431, %f371, %f375, %f351;
	fma.rn.f32 	%f432, %f371, %f376, %f352;
	fma.rn.f32 	%f433, %f371, %f377, %f353;
	fma.rn.f32 	%f434, %f371, %f378, %f354;
	fma.rn.f32 	%f435, %f371, %f379, %f355;
	fma.rn.f32 	%f436, %f371, %f380, %f356;
	fma.rn.f32 	%f437, %f372, %f373, %f357;
	fma.rn.f32 	%f438, %f372, %f374, %f358;
	fma.rn.f32 	%f439, %f372, %f375, %f359;
	fma.rn.f32 	%f440, %f372, %f376, %f360;
	fma.rn.f32 	%f441, %f372, %f377, %f361;
	fma.rn.f32 	%f442, %f372, %f378, %f362;
	fma.rn.f32 	%f443, %f372, %f379, %f363;
	fma.rn.f32 	%f444, %f372, %f380, %f364;
	ld.shared.v4.f32 	{%f445, %f446, %f447, %f448}, [%r45+1536];
	ld.shared.v4.f32 	{%f449, %f450, %f451, %f452}, [%r45+1792];
	ld.shared.v4.f32 	{%f453, %f454, %f455, %f456}, [%r47+1536];
	ld.shared.v4.f32 	{%f457, %f458, %f459, %f460}, [%r47+1792];
	fma.rn.f32 	%f461, %f445, %f453, %f381;
	fma.rn.f32 	%f462, %f445, %f454, %f382;
	fma.rn.f32 	%f463, %f445, %f455, %f383;
	fma.rn.f32 	%f464, %f445, %f456, %f384;
	fma.rn.f32 	%f465, %f445, %f457, %f385;
	fma.rn.f32 	%f466, %f445, %f458, %f386;
	fma.rn.f32 	%f467, %f445, %f459, %f387;
	fma.rn.f32 	%f468, %f445, %f460, %f388;
	fma.rn.f32 	%f469, %f446, %f453, %f389;
	fma.rn.f32 	%f470, %f446, %f454, %f390;
	fma.rn.f32 	%f471, %f446, %f455, %f391;
	fma.rn.f32 	%f472, %f446, %f456, %f392;
	fma.rn.f32 	%f473, %f446, %f457, %f393;
	fma.rn.f32 	%f474, %f446, %f458, %f394;
	fma.rn.f32 	%f475, %f446, %f459, %f395;
	fma.rn.f32 	%f476, %f446, %f460, %f396;
	fma.rn.f32 	%f477, %f447, %f453, %f397;
	fma.rn.f32 	%f478, %f447, %f454, %f398;
	fma.rn.f32 	%f479, %f447, %f455, %f399;
	fma.rn.f32 	%f480, %f447, %f456, %f400;
	fma.rn.f32 	%f481, %f447, %f457, %f401;
	fma.rn.f32 	%f482, %f447, %f458, %f402;
	fma.rn.f32 	%f483, %f447, %f459, %f403;
	fma.rn.f32 	%f484, %f447, %f460, %f404;
	fma.rn.f32 	%f485, %f448, %f453, %f405;
	fma.rn.f32 	%f486, %f448, %f454, %f406;
	fma.rn.f32 	%f487, %f448, %f455, %f407;
	fma.rn.f32 	%f488, %f448, %f456, %f408;
	fma.rn.f32 	%f489, %f448, %f457, %f409;
	fma.rn.f32 	%f490, %f448, %f458, %f410;
	fma.rn.f32 	%f491, %f448, %f459, %f411;
	fma.rn.f32 	%f492, %f448, %f460, %f412;
	fma.rn.f32 	%f493, %f449, %f453, %f413;
	fma.rn.f32 	%f494, %f449, %f454, %f414;
	fma.rn.f32 	%f495, %f449, %f455, %f415;
	fma.rn.f32 	%f496, %f449, %f456, %f416;
	fma.rn.f32 	%f497, %f449, %f457, %f417;
	fma.rn.f32 	%f498, %f449, %f458, %f418;
	fma.rn.f32 	%f499, %f449, %f459, %f419;
	fma.rn.f32 	%f500, %f449, %f460, %f420;
	fma.rn.f32 	%f501, %f450, %f453, %f421;
	fma.rn.f32 	%f502, %f450, %f454, %f422;
	fma.rn.f32 	%f503, %f450, %f455, %f423;
	fma.rn.f32 	%f504, %f450, %f456, %f424;
	fma.rn.f32 	%f505, %f450, %f457, %f425;
	fma.rn.f32 	%f506, %f450, %f458, %f426;
	fma.rn.f32 	%f507, %f450, %f459, %f427;
	fma.rn.f32 	%f508, %f450, %f460, %f428;
	fma.rn.f32 	%f509, %f451, %f453, %f429;
	fma.rn.f32 	%f510, %f451, %f454, %f430;
	fma.rn.f32 	%f511, %f451, %f455, %f431;
	fma.rn.f32 	%f512, %f451, %f456, %f432;
	fma.rn.f32 	%f513, %f451, %f457, %f433;
	fma.rn.f32 	%f514, %f451, %f458, %f434;
	fma.rn.f32 	%f515, %f451, %f459, %f435;
	fma.rn.f32 	%f516, %f451, %f460, %f436;
	fma.rn.f32 	%f517, %f452, %f453, %f437;
	fma.rn.f32 	%f518, %f452, %f454, %f438;
	fma.rn.f32 	%f519, %f452, %f455, %f439;
	fma.rn.f32 	%f520, %f452, %f456, %f440;
	fma.rn.f32 	%f521, %f452, %f457, %f441;
	fma.rn.f32 	%f522, %f452, %f458, %f442;
	fma.rn.f32 	%f523, %f452, %f459, %f443;
	fma.rn.f32 	%f524, %f452, %f460, %f444;
	ld.shared.v4.f32 	{%f525, %f526, %f527, %f528}, [%r45+2048];
	ld.shared.v4.f32 	{%f529, %f530, %f531, %f532}, [%r45+2304];
	ld.shared.v4.f32 	{%f533, %f534, %f535, %f536}, [%r47+2048];
	ld.shared.v4.f32 	{%f537, %f538, %f539, %f540}, [%r47+2304];
	fma.rn.f32 	%f541, %f525, %f533, %f461;
	fma.rn.f32 	%f542, %f525, %f534, %f462;
	fma.rn.f32 	%f543, %f525, %f535, %f463;
	fma.rn.f32 	%f544, %f525, %f536, %f464;
	fma.rn.f32 	%f545, %f525, %f537, %f465;
	fma.rn.f32 	%f546, %f525, %f538, %f466;
	fma.rn.f32 	%f547, %f525, %f539, %f467;
	fma.rn.f32 	%f548, %f525, %f540, %f468;
	fma.rn.f32 	%f549, %f526, %f533, %f469;
	fma.rn.f32 	%f550, %f526, %f534, %f470;
	fma.rn.f32 	%f551, %f526, %f535, %f471;
	fma.rn.f32 	%f552, %f526, %f536, %f472;
	fma.rn.f32 	%f553, %f526, %f537, %f473;
	fma.rn.f32 	%f554, %f526, %f538, %f474;
	fma.rn.f32 	%f555, %f526, %f539, %f475;
	fma.rn.f32 	%f556, %f526, %f540, %f476;
	fma.rn.f32 	%f557, %f527, %f533, %f477;
	fma.rn.f32 	%f558, %f527, %f534, %f478;
	fma.rn.f32 	%f559, %f527, %f535, %f479;
	fma.rn.f32 	%f560, %f527, %f536, %f480;
	fma.rn.f32 	%f561, %f527, %f537, %f481;
	fma.rn.f32 	%f562, %f527, %f538, %f482;
	fma.rn.f32 	%f563, %f527, %f539, %f483;
	fma.rn.f32 	%f564, %f527, %f540, %f484;
	fma.rn.f32 	%f565, %f528, %f533, %f485;
	fma.rn.f32 	%f566, %f528, %f534, %f486;
	fma.rn.f32 	%f567, %f528, %f535, %f487;
	fma.rn.f32 	%f568, %f528, %f536, %f488;
	fma.rn.f32 	%f569, %f528, %f537, %f489;
	fma.rn.f32 	%f570, %f528, %f538, %f490;
	fma.rn.f32 	%f571, %f528, %f539, %f491;
	fma.rn.f32 	%f572, %f528, %f540, %f492;
	fma.rn.f32 	%f573, %f529, %f533, %f493;
	fma.rn.f32 	%f574, %f529, %f534, %f494;
	fma.rn.f32 	%f575, %f529, %f535, %f495;
	fma.rn.f32 	%f576, %f529, %f536, %f496;
	fma.rn.f32 	%f577, %f529, %f537, %f497;
	fma.rn.f32 	%f578, %f529, %f538, %f498;
	fma.rn.f32 	%f579, %f529, %f539, %f499;
	fma.rn.f32 	%f580, %f529, %f540, %f500;
	fma.rn.f32 	%f581, %f530, %f533, %f501;
	fma.rn.f32 	%f582, %f530, %f534, %f502;
	fma.rn.f32 	%f583, %f530, %f535, %f503;
	fma.rn.f32 	%f584, %f530, %f536, %f504;
	fma.rn.f32 	%f585, %f530, %f537, %f505;
	fma.rn.f32 	%f586, %f530, %f538, %f506;
	fma.rn.f32 	%f587, %f530, %f539, %f507;
	fma.rn.f32 	%f588, %f530, %f540, %f508;
	fma.rn.f32 	%f589, %f531, %f533, %f509;
	fma.rn.f32 	%f590, %f531, %f534, %f510;
	fma.rn.f32 	%f591, %f531, %f535, %f511;
	fma.rn.f32 	%f592, %f531, %f536, %f512;
	fma.rn.f32 	%f593, %f531, %f537, %f513;
	fma.rn.f32 	%f594, %f531, %f538, %f514;
	fma.rn.f32 	%f595, %f531, %f539, %f515;
	fma.rn.f32 	%f596, %f531, %f540, %f516;
	fma.rn.f32 	%f597, %f532, %f533, %f517;
	fma.rn.f32 	%f598, %f532, %f534, %f518;
	fma.rn.f32 	%f599, %f532, %f535, %f519;
	fma.rn.f32 	%f600, %f532, %f536, %f520;
	fma.rn.f32 	%f601, %f532, %f537, %f521;
	fma.rn.f32 	%f602, %f532, %f538, %f522;
	fma.rn.f32 	%f603, %f532, %f539, %f523;
	fma.rn.f32 	%f604, %f532, %f540, %f524;
	ld.shared.v4.f32 	{%f605, %f606, %f607, %f608}, [%r45+2560];
	ld.shared.v4.f32 	{%f609, %f610, %f611, %f612}, [%r45+2816];
	ld.shared.v4.f32 	{%f613, %f614, %f615, %f616}, [%r47+2560];
	ld.shared.v4.f32 	{%f617, %f618, %f619, %f620}, [%r47+2816];
	fma.rn.f32 	%f621, %f605, %f613, %f541;
	fma.rn.f32 	%f622, %f605, %f614, %f542;
	fma.rn.f32 	%f623, %f605, %f615, %f543;
	fma.rn.f32 	%f624, %f605, %f616, %f544;
	fma.rn.f32 	%f625, %f605, %f617, %f545;
	fma.rn.f32 	%f626, %f605, %f618, %f546;
	fma.rn.f32 	%f627, %f605, %f619, %f547;
	fma.rn.f32 	%f628, %f605, %f620, %f548;
	fma.rn.f32 	%f629, %f606, %f613, %f549;
	fma.rn.f32 	%f630, %f606, %f614, %f550;
	fma.rn.f32 	%f631, %f606, %f615, %f551;
	fma.rn.f32 	%f632, %f606, %f616, %f552;
	fma.rn.f32 	%f633, %f606, %f617, %f553;
	fma.rn.f32 	%f634, %f606, %f618, %f554;
	fma.rn.f32 	%f635, %f606, %f619, %f555;
	fma.rn.f32 	%f636, %f606, %f620, %f556;
	fma.rn.f32 	%f637, %f607, %f613, %f557;
	fma.rn.f32 	%f638, %f607, %f614, %f558;
	fma.rn.f32 	%f639, %f607, %f615, %f559;
	fma.rn.f32 	%f640, %f607, %f616, %f560;
	fma.rn.f32 	%f641, %f607, %f617, %f561;
	fma.rn.f32 	%f642, %f607, %f618, %f562;
	fma.rn.f32 	%f643, %f607, %f619, %f563;
	fma.rn.f32 	%f644, %f607, %f620, %f564;
	fma.rn.f32 	%f645, %f608, %f613, %f565;
	fma.rn.f32 	%f646, %f608, %f614, %f566;
	fma.rn.f32 	%f647, %f608, %f615, %f567;
	fma.rn.f32 	%f648, %f608, %f616, %f568;
	fma.rn.f32 	%f649, %f608, %f617, %f569;
	fma.rn.f32 	%f650, %f608, %f618, %f570;
	fma.rn.f32 	%f651, %f608, %f619, %f571;
	fma.rn.f32 	%f652, %f608, %f620, %f572;
	fma.rn.f32 	%f653, %f609, %f613, %f573;
	fma.rn.f32 	%f654, %f609, %f614, %f574;
	fma.rn.f32 	%f655, %f609, %f615, %f575;
	fma.rn.f32 	%f656, %f609, %f616, %f576;
	fma.rn.f32 	%f657, %f609, %f617, %f577;
	fma.rn.f32 	%f658, %f609, %f618, %f578;
	fma.rn.f32 	%f659, %f609, %f619, %f579;
	fma.rn.f32 	%f660, %f609, %f620, %f580;
	fma.rn.f32 	%f661, %f610, %f613, %f581;
	fma.rn.f32 	%f662, %f610, %f614, %f582;
	fma.rn.f32 	%f663, %f610, %f615, %f583;
	fma.rn.f32 	%f664, %f610, %f616, %f584;
	fma.rn.f32 	%f665, %f610, %f617, %f585;
	fma.rn.f32 	%f666, %f610, %f618, %f586;
	fma.rn.f32 	%f667, %f610, %f619, %f587;
	fma.rn.f32 	%f668, %f610, %f620, %f588;
	fma.rn.f32 	%f669, %f611, %f613, %f589;
	fma.rn.f32 	%f670, %f611, %f614, %f590;
	fma.rn.f32 	%f671, %f611, %f615, %f591;
	fma.rn.f32 	%f672, %f611, %f616, %f592;
	fma.rn.f32 	%f673, %f611, %f617, %f593;
	fma.rn.f32 	%f674, %f611, %f618, %f594;
	fma.rn.f32 	%f675, %f611, %f619, %f595;
	fma.rn.f32 	%f676, %f611, %f620, %f596;
	fma.rn.f32 	%f677, %f612, %f613, %f597;
	fma.rn.f32 	%f678, %f612, %f614, %f598;
	fma.rn.f32 	%f679, %f612, %f615, %f599;
	fma.rn.f32 	%f680, %f612, %f616, %f600;
	fma.rn.f32 	%f681, %f612, %f617, %f601;
	fma.rn.f32 	%f682, %f612, %f618, %f602;
	fma.rn.f32 	%f683, %f612, %f619, %f603;
	fma.rn.f32 	%f684, %f612, %f620, %f604;
	ld.shared.v4.f32 	{%f685, %f686, %f687, %f688}, [%r45+3072];
	ld.shared.v4.f32 	{%f689, %f690, %f691, %f692}, [%r45+3328];
	ld.shared.v4.f32 	{%f693, %f694, %f695, %f696}, [%r47+3072];
	ld.shared.v4.f32 	{%f697, %f698, %f699, %f700}, [%r47+3328];
	fma.rn.f32 	%f701, %f685, %f693, %f621;
	fma.rn.f32 	%f702, %f685, %f694, %f622;
	fma.rn.f32 	%f703, %f685, %f695, %f623;
	fma.rn.f32 	%f704, %f685, %f696, %f624;
	fma.rn.f32 	%f705, %f685, %f697, %f625;
	fma.rn.f32 	%f706, %f685, %f698, %f626;
	fma.rn.f32 	%f707, %f685, %f699, %f627;
	fma.rn.f32 	%f708, %f685, %f700, %f628;
	fma.rn.f32 	%f709, %f686, %f693, %f629;
	fma.rn.f32 	%f710, %f686, %f694, %f630;
	fma.rn.f32 	%f711, %f686, %f695, %f631;
	fma.rn.f32 	%f712, %f686, %f696, %f632;
	fma.rn.f32 	%f713, %f686, %f697, %f633;
	fma.rn.f32 	%f714, %f686, %f698, %f634;
	fma.rn.f32 	%f715, %f686, %f699, %f635;
	fma.rn.f32 	%f716, %f686, %f700, %f636;
	fma.rn.f32 	%f717, %f687, %f693, %f637;
	fma.rn.f32 	%f718, %f687, %f694, %f638;
	fma.rn.f32 	%f719, %f687, %f695, %f639;
	fma.rn.f32 	%f720, %f687, %f696, %f640;
	fma.rn.f32 	%f721, %f687, %f697, %f641;
	fma.rn.f32 	%f722, %f687, %f698, %f642;
	fma.rn.f32 	%f723, %f687, %f699, %f643;
	fma.rn.f32 	%f724, %f687, %f700, %f644;
	fma.rn.f32 	%f725, %f688, %f693, %f645;
	fma.rn.f32 	%f726, %f688, %f694, %f646;
	fma.rn.f32 	%f727, %f688, %f695, %f647;
	fma.rn.f32 	%f728, %f688, %f696, %f648;
	fma.rn.f32 	%f729, %f688, %f697, %f649;
	fma.rn.f32 	%f730, %f688, %f698, %f650;
	fma.rn.f32 	%f731, %f688, %f699, %f651;
	fma.rn.f32 	%f732, %f688, %f700, %f652;
	fma.rn.f32 	%f733, %f689, %f693, %f653;
	fma.rn.f32 	%f734, %f689, %f694, %f654;
	fma.rn.f32 	%f735, %f689, %f695, %f655;
	fma.rn.f32 	%f736, %f689, %f696, %f656;
	fma.rn.f32 	%f737, %f689, %f697, %f657;
	fma.rn.f32 	%f738, %f689, %f698, %f658;
	fma.rn.f32 	%f739, %f689, %f699, %f659;
	fma.rn.f32 	%f740, %f689, %f700, %f660;
	fma.rn.f32 	%f741, %f690, %f693, %f661;
	fma.rn.f32 	%f742, %f690, %f694, %f662;
	fma.rn.f32 	%f743, %f690, %f695, %f663;
	fma.rn.f32 	%f744, %f690, %f696, %f664;
	fma.rn.f32 	%f745, %f690, %f697, %f665;
	fma.rn.f32 	%f746, %f690, %f698, %f666;
	fma.rn.f32 	%f747, %f690, %f699, %f667;
	fma.rn.f32 	%f748, %f690, %f700, %f668;
	fma.rn.f32 	%f749, %f691, %f693, %f669;
	fma.rn.f32 	%f750, %f691, %f694, %f670;
	fma.rn.f32 	%f751, %f691, %f695, %f671;
	fma.rn.f32 	%f752, %f691, %f696, %f672;
	fma.rn.f32 	%f753, %f691, %f697, %f673;
	fma.rn.f32 	%f754, %f691, %f698, %f674;
	fma.rn.f32 	%f755, %f691, %f699, %f675;
	fma.rn.f32 	%f756, %f691, %f700, %f676;
	fma.rn.f32 	%f757, %f692, %f693, %f677;
	fma.rn.f32 	%f758, %f692, %f694, %f678;
	fma.rn.f32 	%f759, %f692, %f695, %f679;
	fma.rn.f32 	%f760, %f692, %f696, %f680;
	fma.rn.f32 	%f761, %f692, %f697, %f681;
	fma.rn.f32 	%f762, %f692, %f698, %f682;
	fma.rn.f32 	%f763, %f692, %f699, %f683;
	fma.rn.f32 	%f764, %f692, %f700, %f684;
	ld.shared.v4.f32 	{%f765, %f766, %f767, %f768}, [%r45+3584];
	ld.shared.v4.f32 	{%f769, %f770, %f771, %f772}, [%r45+3840];
	ld.shared.v4.f32 	{%f773, %f774, %f775, %f776}, [%r47+3584];
	ld.shared.v4.f32 	{%f777, %f778, %f779, %f780}, [%r47+3840];
	fma.rn.f32 	%f1102, %f765, %f773, %f701;
	fma.rn.f32 	%f1101, %f765, %f774, %f702;
	fma.rn.f32 	%f1100, %f765, %f775, %f703;
	fma.rn.f32 	%f1099, %f765, %f776, %f704;
	fma.rn.f32 	%f1098, %f765, %f777, %f705;
	fma.rn.f32 	%f1097, %f765, %f778, %f706;
	fma.rn.f32 	%f1096, %f765, %f779, %f707;
	fma.rn.f32 	%f1095, %f765, %f780, %f708;
	fma.rn.f32 	%f1094, %f766, %f773, %f709;
	fma.rn.f32 	%f1093, %f766, %f774, %f710;
	fma.rn.f32 	%f1092, %f766, %f775, %f711;
	fma.rn.f32 	%f1091, %f766, %f776, %f712;
	fma.rn.f32 	%f1090, %f766, %f777, %f713;
	fma.rn.f32 	%f1089, %f766, %f778, %f714;
	fma.rn.f32 	%f1088, %f766, %f779, %f715;
	fma.rn.f32 	%f1087, %f766, %f780, %f716;
	fma.rn.f32 	%f1086, %f767, %f773, %f717;
	fma.rn.f32 	%f1085, %f767, %f774, %f718;
	fma.rn.f32 	%f1084, %f767, %f775, %f719;
	fma.rn.f32 	%f1083, %f767, %f776, %f720;
	fma.rn.f32 	%f1082, %f767, %f777, %f721;
	fma.rn.f32 	%f1081, %f767, %f778, %f722;
	fma.rn.f32 	%f1080, %f767, %f779, %f723;
	fma.rn.f32 	%f1079, %f767, %f780, %f724;
	fma.rn.f32 	%f1078, %f768, %f773, %f725;
	fma.rn.f32 	%f1077, %f768, %f774, %f726;
	fma.rn.f32 	%f1076, %f768, %f775, %f727;
	fma.rn.f32 	%f1075, %f768, %f776, %f728;
	fma.rn.f32 	%f1074, %f768, %f777, %f729;
	fma.rn.f32 	%f1073, %f768, %f778, %f730;
	fma.rn.f32 	%f1072, %f768, %f779, %f731;
	fma.rn.f32 	%f1071, %f768, %f780, %f732;
	fma.rn.f32 	%f1070, %f769, %f773, %f733;
	fma.rn.f32 	%f1069, %f769, %f774, %f734;
	fma.rn.f32 	%f1068, %f769, %f775, %f735;
	fma.rn.f32 	%f1067, %f769, %f776, %f736;
	fma.rn.f32 	%f1066, %f769, %f777, %f737;
	fma.rn.f32 	%f1065, %f769, %f778, %f738;
	fma.rn.f32 	%f1064, %f769, %f779, %f739;
	fma.rn.f32 	%f1063, %f769, %f780, %f740;
	fma.rn.f32 	%f1062, %f770, %f773, %f741;
	fma.rn.f32 	%f1061, %f770, %f774, %f742;
	fma.rn.f32 	%f1060, %f770, %f775, %f743;
	fma.rn.f32 	%f1059, %f770, %f776, %f744;
	fma.rn.f32 	%f1058, %f770, %f777, %f745;
	fma.rn.f32 	%f1057, %f770, %f778, %f746;
	fma.rn.f32 	%f1056, %f770, %f779, %f747;
	fma.rn.f32 	%f1055, %f770, %f780, %f748;
	fma.rn.f32 	%f1054, %f771, %f773, %f749;
	fma.rn.f32 	%f1053, %f771, %f774, %f750;
	fma.rn.f32 	%f1052, %f771, %f775, %f751;
	fma.rn.f32 	%f1051, %f771, %f776, %f752;
	fma.rn.f32 	%f1050, %f771, %f777, %f753;
	fma.rn.f32 	%f1049, %f771, %f778, %f754;
	fma.rn.f32 	%f1048, %f771, %f779, %f755;
	fma.rn.f32 	%f1047, %f771, %f780, %f756;
	fma.rn.f32 	%f1046, %f772, %f773, %f757;
	fma.rn.f32 	%f1045, %f772, %f774, %f758;
	fma.rn.f32 	%f1044, %f772, %f775, %f759;
	fma.rn.f32 	%f1043, %f772, %f776, %f760;
	fma.rn.f32 	%f1042, %f772, %f777, %f761;
	fma.rn.f32 	%f1041, %f772, %f778, %f762;
	fma.rn.f32 	%f1040, %f772, %f779, %f763;
	fma.rn.f32 	%f1039, %f772, %f780, %f764;
	xor.b32  	%r72, %r72, 1;
	add.s32 	%r71, %r71, 8;
	add.s64 	%rd35, %rd35, 32;
	shl.b32 	%r48, %r67, 3;
	mul.wide.s32 	%rd18, %r48, 4;
	add.s64 	%rd34, %rd34, %rd18;
	setp.lt.s32 	%p2, %r71, %r70;
	@%p2 bra 	$L__BB0_2;
$L__BB0_3:
	ld.param.u64 	%rd33, [_Z24no_share_conflict_kernelILi128ELi128ELi8ELi8ELi8EEviiifPfS0_fS0__param_7];
	ld.param.f32 	%f974, [_Z24no_share_conflict_kernelILi128ELi128ELi8ELi8ELi8EEviiifPfS0_fS0__param_6];
	ld.param.f32 	%f973, [_Z24no_share_conflict_kernelILi128ELi128ELi8ELi8ELi8EEviiifPfS0_fS0__param_3];
	ld.param.u32 	%r68, [_Z24no_share_conflict_kernelILi128ELi128ELi8ELi8ELi8EEviiifPfS0_fS0__param_1];
	mov.u32 	%r49, %ctaid.y;
	mul.lo.s32 	%r50, %r49, %r68;
	shl.b32 	%r51, %r50, 7;
	mov.u32 	%r52, %ctaid.x;
	shl.b32 	%r53, %r52, 7;
	add.s32 	%r54, %r51, %r53;
	cvta.to.global.u64 	%rd19, %rd33;
	mul.wide.s32 	%rd20, %r54, 4;
	add.s64 	%rd21, %rd19, %rd20;
	mov.u32 	%r55, %tid.x;
	shl.b32 	%r56, %r55, 2;
	mov.u32 	%r57, %tid.y;
	mul.lo.s32 	%r58, %r57, %r68;
	shl.b32 	%r59, %r58, 2;
	add.s32 	%r60, %r59, %r56;
	mul.wide.s32 	%rd22, %r60, 4;
	add.s64 	%rd23, %rd21, %rd22;
	ld.global.v4.f32 	{%f781, %f782, %f783, %f784}, [%rd23];
	mul.f32 	%f785, %f973, %f1102;
	fma.rn.f32 	%f786, %f974, %f781, %f785;
	mul.f32 	%f787, %f973, %f1101;
	fma.rn.f32 	%f788, %f974, %f782, %f787;
	mul.f32 	%f789, %f973, %f1100;
	fma.rn.f32 	%f790, %f974, %f783, %f789;
	mul.f32 	%f791, %f973, %f1099;
	fma.rn.f32 	%f792, %f974, %f784, %f791;
	st.global.v4.f32 	[%rd23], {%f786, %f788, %f790, %f792};
	ld.global.v4.f32 	{%f793, %f794, %f795, %f796}, [%rd23+256];
	mul.f32 	%f797, %f973, %f1098;
	fma.rn.f32 	%f798, %f974, %f793, %f797;
	mul.f32 	%f799, %f973, %f1097;
	fma.rn.f32 	%f800, %f974, %f794, %f799;
	mul.f32 	%f801, %f973, %f1096;
	fma.rn.f32 	%f802, %f974, %f795, %f801;
	mul.f32 	%f803, %f973, %f1095;
	fma.rn.f32 	%f804, %f974, %f796, %f803;
	st.global.v4.f32 	[%rd23+256], {%f798, %f800, %f802, %f804};
	mul.wide.s32 	%rd24, %r68, 4;
	add.s64 	%rd25, %rd23, %rd24;
	ld.global.v4.f32 	{%f805, %f806, %f807, %f808}, [%rd25];
	mul.f32 	%f809, %f973, %f1094;
	fma.rn.f32 	%f810, %f974, %f805, %f809;
	mul.f32 	%f811, %f973, %f1093;
	fma.rn.f32 	%f812, %f974, %f806, %f811;
	mul.f32 	%f813, %f973, %f1092;
	fma.rn.f32 	%f814, %f974, %f807, %f813;
	mul.f32 	%f815, %f973, %f1091;
	fma.rn.f32 	%f816, %f974, %f808, %f815;
	st.global.v4.f32 	[%rd25], {%f810, %f812, %f814, %f816};
	ld.global.v4.f32 	{%f817, %f818, %f819, %f820}, [%rd25+256];
	mul.f32 	%f821, %f973, %f1090;
	fma.rn.f32 	%f822, %f974, %f817, %f821;
	mul.f32 	%f823, %f973, %f1089;
	fma.rn.f32 	%f824, %f974, %f818, %f823;
	mul.f32 	%f825, %f973, %f1088;
	fma.rn.f32 	%f826, %f974, %f819, %f825;
	mul.f32 	%f827, %f973, %f1087;
	fma.rn.f32 	%f828, %f974, %f820, %f827;
	st.global.v4.f32 	[%rd25+256], {%f822, %f824, %f826, %f828};
	shl.b32 	%r61, %r68, 1;
	add.s32 	%r62, %r59, %r61;
	add.s64 	%rd26, %rd25, %rd24;
	ld.global.v4.f32 	{%f829, %f830, %f831, %f832}, [%rd26];
	mul.f32 	%f833, %f973, %f1086;
	fma.rn.f32 	%f834, %f974, %f829, %f833;
	mul.f32 	%f835, %f973, %f1085;
	fma.rn.f32 	%f836, %f974, %f830, %f835;
	mul.f32 	%f837, %f973, %f1084;
	fma.rn.f32 	%f838, %f974, %f831, %f837;
	mul.f32 	%f839, %f973, %f1083;
	fma.rn.f32 	%f840, %f974, %f832, %f839;
	st.global.v4.f32 	[%rd26], {%f834, %f836, %f838, %f840};
	ld.global.v4.f32 	{%f841, %f842, %f843, %f844}, [%rd26+256];
	mul.f32 	%f845, %f973, %f1082;
	fma.rn.f32 	%f846, %f974, %f841, %f845;
	mul.f32 	%f847, %f973, %f1081;
	fma.rn.f32 	%f848, %f974, %f842, %f847;
	mul.f32 	%f849, %f973, %f1080;
	fma.rn.f32 	%f850, %f974, %f843, %f849;
	mul.f32 	%f851, %f973, %f1079;
	fma.rn.f32 	%f852, %f974, %f844, %f851;
	st.global.v4.f32 	[%rd26+256], {%f846, %f848, %f850, %f852};
	add.s32 	%r63, %r62, %r68;
	add.s64 	%rd27, %rd26, %rd24;
	ld.global.v4.f32 	{%f853, %f854, %f855, %f856}, [%rd27];
	mul.f32 	%f857, %f973, %f1078;
	fma.rn.f32 	%f858, %f974, %f853, %f857;
	mul.f32 	%f859, %f973, %f1077;
	fma.rn.f32 	%f860, %f974, %f854, %f859;
	mul.f32 	%f861, %f973, %f1076;
	fma.rn.f32 	%f862, %f974, %f855, %f861;
	mul.f32 	%f863, %f973, %f1075;
	fma.rn.f32 	%f864, %f974, %f856, %f863;
	st.global.v4.f32 	[%rd27], {%f858, %f860, %f862, %f864};
	ld.global.v4.f32 	{%f865, %f866, %f867, %f868}, [%rd27+256];
	mul.f32 	%f869, %f973, %f1074;
	fma.rn.f32 	%f870, %f974, %f865, %f869;
	mul.f32 	%f871, %f973, %f1073;
	fma.rn.f32 	%f872, %f974, %f866, %f871;
	mul.f32 	%f873, %f973, %f1072;
	fma.rn.f32 	%f874, %f974, %f867, %f873;
	mul.f32 	%f875, %f973, %f1071;
	fma.rn.f32 	%f876, %f974, %f868, %f875;
	st.global.v4.f32 	[%rd27+256], {%f870, %f872, %f874, %f876};
	mad.lo.s32 	%r64, %r68, 61, %r63;
	add.s32 	%r65, %r64, %r56;
	mul.wide.s32 	%rd28, %r65, 4;
	add.s64 	%rd29, %rd21, %rd28;
	ld.global.v4.f32 	{%f877, %f878, %f879, %f880}, [%rd29];
	mul.f32 	%f881, %f973, %f1070;
	fma.rn.f32 	%f882, %f974, %f877, %f881;
	mul.f32 	%f883, %f973, %f1069;
	fma.rn.f32 	%f884, %f974, %f878, %f883;
	mul.f32 	%f885, %f973, %f1068;
	fma.rn.f32 	%f886, %f974, %f879, %f885;
	mul.f32 	%f887, %f973, %f1067;
	fma.rn.f32 	%f888, %f974, %f880, %f887;
	st.global.v4.f32 	[%rd29], {%f882, %f884, %f886, %f888};
	ld.global.v4.f32 	{%f889, %f890, %f891, %f892}, [%rd29+256];
	mul.f32 	%f893, %f973, %f1066;
	fma.rn.f32 	%f894, %f974, %f889, %f893;
	mul.f32 	%f895, %f973, %f1065;
	fma.rn.f32 	%f896, %f974, %f890, %f895;
	mul.f32 	%f897, %f973, %f1064;
	fma.rn.f32 	%f898, %f974, %f891, %f897;
	mul.f32 	%f899, %f973, %f1063;
	fma.rn.f32 	%f900, %f974, %f892, %f899;
	st.global.v4.f32 	[%rd29+256], {%f894, %f896, %f898, %f900};
	add.s64 	%rd30, %rd29, %rd24;
	ld.global.v4.f32 	{%f901, %f902, %f903, %f904}, [%rd30];
	mul.f32 	%f905, %f973, %f1062;
	fma.rn.f32 	%f906, %f974, %f901, %f905;
	mul.f32 	%f907, %f973, %f1061;
	fma.rn.f32 	%f908, %f974, %f902, %f907;
	mul.f32 	%f909, %f973, %f1060;
	fma.rn.f32 	%f910, %f974, %f903, %f909;
	mul.f32 	%f911, %f973, %f1059;
	fma.rn.f32 	%f912, %f974, %f904, %f911;
	st.global.v4.f32 	[%rd30], {%f906, %f908, %f910, %f912};
	ld.global.v4.f32 	{%f913, %f914, %f915, %f916}, [%rd30+256];
	mul.f32 	%f917, %f973, %f1058;
	fma.rn.f32 	%f918, %f974, %f913, %f917;
	mul.f32 	%f919, %f973, %f1057;
	fma.rn.f32 	%f920, %f974, %f914, %f919;
	mul.f32 	%f921, %f973, %f1056;
	fma.rn.f32 	%f922, %f974, %f915, %f921;
	mul.f32 	%f923, %f973, %f1055;
	fma.rn.f32 	%f924, %f974, %f916, %f923;
	st.global.v4.f32 	[%rd30+256], {%f918, %f920, %f922, %f924};
	add.s64 	%rd31, %rd30, %rd24;
	ld.global.v4.f32 	{%f925, %f926, %f927, %f928}, [%rd31];
	mul.f32 	%f929, %f973, %f1054;
	fma.rn.f32 	%f930, %f974, %f925, %f929;
	mul.f32 	%f931, %f973, %f1053;
	fma.rn.f32 	%f932, %f974, %f926, %f931;
	mul.f32 	%f933, %f973, %f1052;
	fma.rn.f32 	%f934, %f974, %f927, %f933;
	mul.f32 	%f935, %f973, %f1051;
	fma.rn.f32 	%f936, %f974, %f928, %f935;
	st.global.v4.f32 	[%rd31], {%f930, %f932, %f934, %f936};
	ld.global.v4.f32 	{%f937, %f938, %f939, %f940}, [%rd31+256];
	mul.f32 	%f941, %f973, %f1050;
	fma.rn.f32 	%f942, %f974, %f937, %f941;
	mul.f32 	%f943, %f973, %f1049;
	fma.rn.f32 	%f944, %f974, %f938, %f943;
	mul.f32 	%f945, %f973, %f1048;
	fma.rn.f32 	%f946, %f974, %f939, %f945;
	mul.f32 	%f947, %f973, %f1047;
	fma.rn.f32 	%f948, %f974, %f940, %f947;
	st.global.v4.f32 	[%rd31+256], {%f942, %f944, %f946, %f948};
	add.s64 	%rd32, %rd31, %rd24;
	ld.global.v4.f32 	{%f949, %f950, %f951, %f952}, [%rd32];
	mul.f32 	%f953, %f973, %f1046;
	fma.rn.f32 	%f954, %f974, %f949, %f953;
	mul.f32 	%f955, %f973, %f1045;
	fma.rn.f32 	%f956, %f974, %f950, %f955;
	mul.f32 	%f957, %f973, %f1044;
	fma.rn.f32 	%f958, %f974, %f951, %f957;
	mul.f32 	%f959, %f973, %f1043;
	fma.rn.f32 	%f960, %f974, %f952, %f959;
	st.global.v4.f32 	[%rd32], {%f954, %f956, %f958, %f960};
	ld.global.v4.f32 	{%f961, %f962, %f963, %f964}, [%rd32+256];
	mul.f32 	%f965, %f973, %f1042;
	fma.rn.f32 	%f966, %f974, %f961, %f965;
	mul.f32 	%f967, %f973, %f1041;
	fma.rn.f32 	%f968, %f974, %f962, %f967;
	mul.f32 	%f969, %f973, %f1040;
	fma.rn.f32 	%f970, %f974, %f963, %f969;
	mul.f32 	%f971, %f973, %f1039;
	fma.rn.f32 	%f972, %f974, %f964, %f971;
	st.global.v4.f32 	[%rd32+256], {%f966, %f968, %f970, %f972};
	ret;

}


// ===== COMPILED SASS (sm_100) =====

	.target	sm_100

	.elftype	@"ET_EXEC"


//--------------------- .note.nv.tkinfo           --------------------------
	.section	.note.nv.tkinfo,"",@"SHT_NOTE"
	.sectionflags	@"SHF_NOTE_NV_TKINFO"
	.tkinfo
        /*0018*/ 	.word	0x00000002
        /*0030*/ 	.string	""
        /*0030*/ 	.string	"ptxas"
        /*0030*/ 	.string	"Cuda compilation tools, release 13.0, V13.0.88"
        /*0030*/ 	.string	"Build cuda_13.0.r13.0/compiler.36424714_0"
        /*0030*/ 	.string	"-arch sm_100 -m 64 "



//--------------------- .note.nv.cuinfo           --------------------------
	.section	.note.nv.cuinfo,"",@"SHT_NOTE"
	.sectionflags	@"SHF_NOTE_NV_CUINFO"
        /*0018*/ 	.short	0x0002
        /*001a*/ 	.short	0x0064
        /*001c*/ 	.short	0x0082
	.zero		2


//--------------------- .nv.info                  --------------------------
	.section	.nv.info,"",@"SHT_CUDA_INFO"
	.align	4


	//----- nvinfo : EIATTR_REGCOUNT
	.align		4
        /*0000*/ 	.byte	0x04, 0x2f
        /*0002*/ 	.short	(.L_1 - .L_0)
	.align		4
.L_0:
        /*0004*/ 	.word	index@(_Z24no_share_conflict_kernelILi128ELi128ELi8ELi8ELi8EEviiifPfS0_fS0_)
        /*0008*/ 	.word	0x00000075


	//----- nvinfo : EIATTR_FRAME_SIZE
	.align		4
.L_1:
        /*000c*/ 	.byte	0x04, 0x11
        /*000e*/ 	.short	(.L_3 - .L_2)
	.align		4
.L_2:
        /*0010*/ 	.word	index@(_Z24no_share_conflict_kernelILi128ELi128ELi8ELi8ELi8EEviiifPfS0_fS0_)
        /*0014*/ 	.word	0x00000000


	//----- nvinfo : EIATTR_MIN_STACK_SIZE
	.align		4
.L_3:
        /*0018*/ 	.byte	0x04, 0x12
        /*001a*/ 	.short	(.L_5 - .L_4)
	.align		4
.L_4:
        /*001c*/ 	.word	index@(_Z24no_share_conflict_kernelILi128ELi128ELi8ELi8ELi8EEviiifPfS0_fS0_)
        /*0020*/ 	.word	0x00000000
.L_5:


//--------------------- .nv.compat                --------------------------
	.section	.nv.compat,"",@"SHT_CUDA_COMPAT_INFO"
	.align	4
        /*0000*/ 	.byte	0x02, 0x09, 0x00, 0x00, 0x02, 0x02, 0x01, 0x00, 0x02, 0x05, 0x05, 0x00, 0x03, 0x07, 0x01, 0x01
        /*0010*/ 	.byte	0x02, 0x03, 0x00, 0x00, 0x02, 0x06, 0x01, 0x00, 0x04, 0x0b, 0x08, 0x00, 0x09, 0x00, 0x00, 0x00
        /*0020*/ 	.byte	0x00, 0x00, 0x00, 0x00


//--------------------- .nv.info._Z24no_share_conflict_kernelILi128ELi128ELi8ELi8ELi8EEviiifPfS0_fS0_ --------------------------
	.section	.nv.info._Z24no_share_conflict_kernelILi128ELi128ELi8ELi8ELi8EEviiifPfS0_fS0_,"",@"SHT_CUDA_INFO"
	.sectionflags	@""
	.align	4


	//----- nvinfo : EIATTR_CUDA_API_VERSION
	.align		4
        /*0000*/ 	.byte	0x04, 0x37
        /*0002*/ 	.short	(.L_7 - .L_6)
.L_6:
        /*0004*/ 	.word	0x00000082


	//----- nvinfo : EIATTR_KPARAM_INFO
	.align		4
.L_7:
        /*0008*/ 	.byte	0x04, 0x17
        /*000a*/ 	.short	(.L_9 - .L_8)
.L_8:
        /*000c*/ 	.word	0x00000000
        /*0010*/ 	.short	0x0007
        /*0012*/ 	.short	0x0028
        /*0014*/ 	.byte	0x00, 0xf5, 0x21, 0x00


	//----- nvinfo : EIATTR_KPARAM_INFO
	.align		4
.L_9:
        /*0018*/ 	.byte	0x04, 0x17
        /*001a*/ 	.short	(.L_11 - .L_10)
.L_10:
        /*001c*/ 	.word	0x00000000
        /*0020*/ 	.short	0x0006
        /*0022*/ 	.short	0x0020
        /*0024*/ 	.byte	0x00, 0xf0, 0x11, 0x00


	//----- nvinfo : EIATTR_KPARAM_INFO
	.align		4
.L_11:
        /*0028*/ 	.byte	0x04, 0x17
        /*002a*/ 	.short	(.L_13 - .L_12)
.L_12:
        /*002c*/ 	.word	0x00000000
        /*0030*/ 	.short	0x0005
        /*0032*/ 	.short	0x0018
        /*0034*/ 	.byte	0x00, 0xf5, 0x21, 0x00


	//----- nvinfo : EIATTR_KPARAM_INFO
	.align		4
.L_13:
        /*0038*/ 	.byte	0x04, 0x17
        /*003a*/ 	.short	(.L_15 - .L_14)
.L_14:
        /*003c*/ 	.word	0x00000000
        /*0040*/ 	.short	0x0004
        /*0042*/ 	.short	0x0010
        /*0044*/ 	.byte	0x00, 0xf5, 0x21, 0x00


	//----- nvinfo : EIATTR_KPARAM_INFO
	.align		4
.L_15:
        /*0048*/ 	.byte	0x04, 0x17
        /*004a*/ 	.short	(.L_17 - .L_16)
.L_16:
        /*004c*/ 	.word	0x00000000
        /*0050*/ 	.short	0x0003
        /*0052*/ 	.short	0x000c
        /*0054*/ 	.byte	0x00, 0xf0, 0x11, 0x00


	//----- nvinfo : EIATTR_KPARAM_INFO
	.align		4
.L_17:
        /*0058*/ 	.byte	0x04, 0x17
        /*005a*/ 	.short	(.L_19 - .L_18)
.L_18:
        /*005c*/ 	.word	0x00000000
        /*0060*/ 	.short	0x0002
        /*0062*/ 	.short	0x0008
        /*0064*/ 	.byte	0x00, 0xf0, 0x11, 0x00


	//----- nvinfo : EIATTR_KPARAM_INFO
	.align		4
.L_19:
        /*0068*/ 	.byte	0x04, 0x17
        /*006a*/ 	.short	(.L_21 - .L_20)
.L_20:
        /*006c*/ 	.word	0x00000000
        /*0070*/ 	.short	0x0001
        /*0072*/ 	.short	0x0004
        /*0074*/ 	.byte	0x00, 0xf0, 0x11, 0x00


	//----- nvinfo : EIATTR_KPARAM_INFO
	.align		4
.L_21:
        /*0078*/ 	.byte	0x04, 0x17
        /*007a*/ 	.short	(.L_23 - .L_22)
.L_22:
        /*007c*/ 	.word	0x00000000
        /*0080*/ 	.short	0x0000
        /*0082*/ 	.short	0x0000
        /*0084*/ 	.byte	0x00, 0xf0, 0x11, 0x00


	//----- nvinfo : EIATTR_SPARSE_MMA_MASK
	.align		4
.L_23:
        /*0088*/ 	.byte	0x03, 0x50
        /*008a*/ 	.short	0x0000


	//----- nvinfo : EIATTR_MAXREG_COUNT
	.align		4
        /*008c*/ 	.byte	0x03, 0x1b
        /*008e*/ 	.short	0x00ff


	//----- nvinfo : EIATTR_NUM_BARRIERS
	.align		4
        /*0090*/ 	.byte	0x02, 0x4c
        /*0092*/ 	.byte	0x01
	.zero		1


	//----- nvinfo : EIATTR_MERCURY_ISA_VERSION
	.align		4
        /*0094*/ 	.byte	0x03, 0x5f
        /*0096*/ 	.short	0x0101


	//----- nvinfo : EIATTR_VRC_CTA_INIT_COUNT
	.align		4
        /*0098*/ 	.byte	0x02, 0x4a
	.zero		1
	.zero		1


	//----- nvinfo : EIATTR_EXIT_INSTR_OFFSETS
	.align		4
        /*009c*/ 	.byte	0x04, 0x1c
        /*009e*/ 	.short	(.L_25 - .L_24)


	//   ....[0]....
.L_24:
        /*00a0*/ 	.word	0x00003430


	//----- nvinfo : EIATTR_CBANK_PARAM_SIZE
	.align		4
.L_25:
        /*00a4*/ 	.byte	0x03, 0x19
        /*00a6*/ 	.short	0x0030


	//----- nvinfo : EIATTR_PARAM_CBANK
	.align		4
        /*00a8*/ 	.byte	0x04, 0x0a
        /*00aa*/ 	.short	(.L_27 - .L_26)
	.align		4
.L_26:
        /*00ac*/ 	.word	index@(.nv.constant0._Z24no_share_conflict_kernelILi128ELi128ELi8ELi8ELi8EEviiifPfS0_fS0_)
        /*00b0*/ 	.short	0x0380
        /*00b2*/ 	.short	0x0030


	//----- nvinfo : EIATTR_SW_WAR
	.align		4
.L_27:
        /*00b4*/ 	.byte	0x04, 0x36
        /*00b6*/ 	.short	(.L_29 - .L_28)
.L_28:
        /*00b8*/ 	.word	0x00000008
.L_29:


//--------------------- .nv.callgraph             --------------------------
	.section	.nv.callgraph,"",@"SHT_CUDA_CALLGRAPH"
	.align	4
	.sectionentsize	8
	.align		4
        /*0000*/ 	.word	0x00000000
	.align		4
        /*0004*/ 	.word	0xffffffff
	.align		4
        /*0008*/ 	.word	0x00000000
	.align		4
        /*000c*/ 	.word	0xfffffffe
	.align		4
        /*0010*/ 	.word	0x00000000
	.align		4
        /*0014*/ 	.word	0xfffffffd
	.align		4
        /*0018*/ 	.word	0x00000000
	.align		4
        /*001c*/ 	.word	0xfffffffc


//--------------------- .text._Z24no_share_conflict_kernelILi128ELi128ELi8ELi8ELi8EEviiifPfS0_fS0_ --------------------------
	.section	.text._Z24no_share_conflict_kernelILi128ELi128ELi8ELi8ELi8EEviiifPfS0_fS0_,"ax",@progbits
	.align	128
        .global         _Z24no_share_conflict_kernelILi128ELi128ELi8ELi8ELi8EEviiifPfS0_fS0_
        .type           _Z24no_share_conflict_kernelILi128ELi128ELi8ELi8ELi8EEviiifPfS0_fS0_,@function
        .size           _Z24no_share_conflict_kernelILi128ELi128ELi8ELi8ELi8EEviiifPfS0_fS0_,(.L_x_3 - _Z24no_share_conflict_kernelILi128ELi128ELi8ELi8ELi8EEviiifPfS0_fS0_)
        .other          _Z24no_share_conflict_kernelILi128ELi128ELi8ELi8ELi8EEviiifPfS0_fS0_,@"STO_CUDA_ENTRY STV_DEFAULT"
_Z24no_share_conflict_kernelILi128ELi128ELi8ELi8ELi8EEviiifPfS0_fS0_:
.text._Z24no_share_conflict_kernelILi128ELi128ELi8ELi8ELi8EEviiifPfS0_fS0_:
[----:B------:R-:W-:Y:S08]  /*0000*/  LDC R1, c[0x0][0x37c] ;  /* 0x0000df00ff017b82 */ /* 0x000ff00000000800 */
[----:B------:R-:W0:Y:S01]  /*0010*/  LDC R91, c[0x0][0x388] ;  /* 0x0000e200ff5b7b82 */ /* 0x000e220000000800 */
[----:B------:R-:W1:Y:S01]  /*0020*/  S2R R102, SR_CTAID.X ;  /* 0x0000000000667919 */ /* 0x000e620000002500 */
[----:B------:R-:W2:Y:S01]  /*0030*/  LDCU.64 UR10, c[0x0][0x358] ;  /* 0x00006b00ff0a77ac */ /* 0x000ea20008000a00 */
[----:B------:R-:W-:Y:S01]  /*0040*/  HFMA2 R30, -RZ, RZ, 0, 0 ;  /* 0x00000000ff1e7431 */ /* 0x000fe200000001ff */
[----:B------:R-:W-:Y:S01]  /*0050*/  CS2R R50, SRZ ;  /* 0x0000000000327805 */ /* 0x000fe2000001ff00 */
[----:B------:R-:W3:Y:S01]  /*0060*/  S2R R63, SR_TID.X ;  /* 0x00000000003f7919 */ /* 0x000ee20000002100 */
[----:B------:R-:W4:Y:S01]  /*0070*/  LDCU UR4, c[0x0][0x360] ;  /* 0x00006c00ff0477ac */ /* 0x000f220008000800 */
[----:B------:R-:W-:Y:S01]  /*0080*/  HFMA2 R0, -RZ, RZ, 0, 0 ;  /* 0x00000000ff007431 */ /* 0x000fe200000001ff */
[----:B------:R-:W1:Y:S01]  /*0090*/  LDC R3, c[0x0][0x384] ;  /* 0x0000e100ff037b82 */ /* 0x000e620000000800 */
[----:B------:R-:W0:Y:S01]  /*00a0*/  S2R R100, SR_TID.Y ;  /* 0x0000000000647919 */ /* 0x000e220000002200 */
[----:B------:R-:W-:Y:S01]  /*00b0*/  HFMA2 R62, -RZ, RZ, 0, 0 ;  /* 0x00000000ff3e7431 */ /* 0x000fe200000001ff */
[----:B------:R-:W-:Y:S01]  /*00c0*/  CS2R R24, SRZ ;  /* 0x0000000000187805 */ /* 0x000fe2000001ff00 */
[----:B------:R-:W-:Y:S01]  /*00d0*/  HFMA2 R92, -RZ, RZ, 0, 0 ;  /* 0x00000000ff5c7431 */ /* 0x000fe200000001ff */
[----:B------:R-:W-:Y:S01]  /*00e0*/  CS2R R48, SRZ ;  /* 0x0000000000307805 */ /* 0x000fe2000001ff00 */
[----:B------:R-:W-:Y:S01]  /*00f0*/  HFMA2 R88, -RZ, RZ, 0, 0 ;  /* 0x00000000ff587431 */ /* 0x000fe200000001ff */
[----:B------:R-:W-:Y:S01]  /*0100*/  MOV R2, RZ ;  /* 0x000000ff00027202 */ /* 0x000fe20000000f00 */
[----:B------:R-:W1:Y:S01]  /*0110*/  LDC.64 R86, c[0x0][0x3a8] ;  /* 0x0000ea00ff567b82 */ /* 0x000e620000000a00 */
[----:B------:R-:W-:-:S02]  /*0120*/  CS2R R4, SRZ ;  /* 0x0000000000047805 */ /* 0x000fc4000001ff00 */
[----:B------:R-:W-:Y:S02]  /*0130*/  CS2R R6, SRZ ;  /* 0x0000000000067805 */ /* 0x000fe4000001ff00 */
[----:B------:R-:W-:Y:S02]  /*0140*/  MOV R28, RZ ;  /* 0x000000ff001c7202 */ /* 0x000fe40000000f00 */
[----:B------:R-:W-:Y:S02]  /*0150*/  CS2R R22, SRZ ;  /* 0x0000000000167805 */ /* 0x000fe4000001ff00 */
[----:B------:R-:W-:Y:S02]  /*0160*/  CS2R R20, SRZ ;  /* 0x0000000000147805 */ /* 0x000fe4000001ff00 */
[----:B------:R-:W-:Y:S02]  /*0170*/  CS2R R8, SRZ ;  /* 0x0000000000087805 */ /* 0x000fe4000001ff00 */
[----:B------:R-:W-:-:S02]  /*0180*/  CS2R R10, SRZ ;  /* 0x00000000000a7805 */ /* 0x000fc4000001ff00 */
[----:B0-----:R-:W-:Y:S01]  /*0190*/  ISETP.GE.AND P0, PT, R91, 0x1, PT ;  /* 0x000000015b00780c */ /* 0x001fe20003f06270 */
[----:B------:R-:W0:Y:S01]  /*01a0*/  S2UR UR13, SR_CTAID.Y ;  /* 0x00000000000d79c3 */ /* 0x000e220000002600 */
[----:B------:R-:W-:Y:S02]  /*01b0*/  CS2R R26, SRZ ;  /* 0x00000000001a7805 */ /* 0x000fe4000001ff00 */
[----:B------:R-:W-:Y:S02]  /*01c0*/  CS2R R18, SRZ ;  /* 0x0000000000127805 */ /* 0x000fe4000001ff00 */
[----:B------:R-:W-:Y:S02]  /*01d0*/  CS2R R12, SRZ ;  /* 0x00000000000c7805 */ /* 0x000fe4000001ff00 */
[----:B------:R-:W-:Y:S02]  /*01e0*/  CS2R R14, SRZ ;  /* 0x00000000000e7805 */ /* 0x000fe4000001ff00 */
[----:B------:R-:W-:-:S02]  /*01f0*/  CS2R R16, SRZ ;  /* 0x0000000000107805 */ /* 0x000fc4000001ff00 */
[----:B------:R-:W-:Y:S02]  /*0200*/  CS2R R60, SRZ ;  /* 0x00000000003c7805 */ /* 0x000fe4000001ff00 */
        /* <DEDUP_REMOVED lines=10> */
[----:B------:R-:W-:-:S02]  /*02b0*/  MOV R84, RZ ;  /* 0x000000ff00547202 */ /* 0x000fc40000000f00 */
[----:B------:R-:W-:Y:S02]  /*02c0*/  CS2R R96, SRZ ;  /* 0x0000000000607805 */ /* 0x000fe4000001ff00 */
[----:B------:R-:W-:Y:S02]  /*02d0*/  MOV R90, RZ ;  /* 0x000000ff005a7202 */ /* 0x000fe40000000f00 */
[----:B------:R-:W-:Y:S02]  /*02e0*/  CS2R R94, SRZ ;  /* 0x00000000005e7805 */ /* 0x000fe4000001ff00 */
[----:B------:R-:W-:Y:S01]  /*02f0*/  MOV R101, RZ ;  /* 0x000000ff00657202 */ /* 0x000fe20000000f00 */
[----:B01234-:R-:W-:Y:S06]  /*0300*/  @!P0 BRA `(.L_x_0) ;  /* 0x0000002400788947 */ /* 0x01ffec0003800000 */
[----:B------:R-:W0:Y:S01]  /*0310*/  LDC R89, c[0x0][0x384] ;  /* 0x0000e100ff597b82 */ /* 0x000e220000000800 */
[----:B------:R-:W-:Y:S01]  /*0320*/  IMAD R85, R100, UR4, R63 ;  /* 0x0000000464557c24 */ /* 0x000fe2000f8e023f */
[----:B------:R-:W1:Y:S01]  /*0330*/  LDCU.128 UR16, c[0x0][0x390] ;  /* 0x00007200ff1077ac */ /* 0x000e620008000c00 */
[----:B------:R-:W-:-:S03]  /*0340*/  MOV R50, RZ ;  /* 0x000000ff00327202 */ /* 0x000fc60000000f00 */
[----:B------:R-:W-:Y:S01]  /*0350*/  SHF.L.U32 R29, R85, 0x2, RZ ;  /* 0x00000002551d7819 */ /* 0x000fe200000006ff */
[----:B------:R-:W-:Y:S01]  /*0360*/  USHF.L.U32 UR4, UR13, 0x7, URZ ;  /* 0x000000070d047899 */ /* 0x000fe200080006ff */
[--C-:B------:R-:W-:Y:S01]  /*0370*/  SHF.R.U32.HI R32, RZ, 0x1, R85.reuse ;  /* 0x00000001ff207819 */ /* 0x100fe20000011655 */
[----:B------:R-:W2:Y:S01]  /*0380*/  S2UR UR12, SR_CgaCtaId ;  /* 0x00000000000c79c3 */ /* 0x000ea20000008800 */
[C---:B------:R-:W-:Y:S01]  /*0390*/  LOP3.LUT R31, R29.reuse, 0x4, RZ, 0xc0, !PT ;  /* 0x000000041d1f7812 */ /* 0x040fe200078ec0ff */
[----:B------:R-:W-:Y:S01]  /*03a0*/  UMOV UR7, 0x400 ;  /* 0x0000040000077882 */ /* 0x000fe20000000000 */
[----:B------:R-:W-:Y:S01]  /*03b0*/  SHF.R.U32.HI R34, RZ, 0x5, R85 ;  /* 0x00000005ff227819 */ /* 0x000fe20000011655 */
[----:B------:R-:W-:Y:S01]  /*03c0*/  UMOV UR5, URZ ;  /* 0x000000ff00057c82 */ /* 0x000fe20008000000 */
[----:B------:R-:W-:Y:S01]  /*03d0*/  LOP3.LUT R29, R29, 0x7c, RZ, 0xc0, !PT ;  /* 0x0000007c1d1d7812 */ /* 0x000fe200078ec0ff */
[----:B------:R-:W-:-:S04]  /*03e0*/  IMAD R31, R32, R91, R31 ;  /* 0x0000005b201f7224 */ /* 0x000fc800078e021f */
[----:B0-----:R-:W-:Y:S01]  /*03f0*/  IMAD R32, R34, R89, R29 ;  /* 0x0000005922207224 */ /* 0x001fe200078e021d */
[----:B------:R-:W-:Y:S01]  /*0400*/  SHF.L.U32 R29, R102, 0x7, RZ ;  /* 0x00000007661d7819 */ /* 0x000fe200000006ff */
[----:B------:R-:W-:-:S04]  /*0410*/  IMAD.WIDE.U32 R34, R31, 0x4, RZ ;  /* 0x000000041f227825 */ /* 0x000fc800078e00ff */
[----:B------:R-:W-:Y:S01]  /*0420*/  IMAD.WIDE R32, R32, 0x4, RZ ;  /* 0x0000000420207825 */ /* 0x000fe200078e02ff */
[----:B--2---:R-:W-:-:S03]  /*0430*/  ULEA UR8, UR12, UR7, 0x18 ;  /* 0x000000070c087291 */ /* 0x004fc6000f8ec0ff */
[----:B------:R-:W-:Y:S01]  /*0440*/  IMAD R31, R91, UR4, RZ ;  /* 0x000000045b1f7c24 */ /* 0x000fe2000f8e02ff */
[----:B------:R-:W-:Y:S01]  /*0450*/  UMOV UR4, URZ ;  /* 0x000000ff00047c82 */ /* 0x000fe20008000000 */
[----:B------:R-:W-:-:S04]  /*0460*/  IMAD.WIDE R32, R29, 0x4, R32 ;  /* 0x000000041d207825 */ /* 0x000fc800078e0220 */
[----:B------:R-:W-:Y:S01]  /*0470*/  IMAD.WIDE R34, R31, 0x4, R34 ;  /* 0x000000041f227825 */ /* 0x000fe200078e0222 */
[----:B-1----:R-:W-:Y:S02]  /*0480*/  IADD3 R104, P1, PT, R32, UR18, RZ ;  /* 0x0000001220687c10 */ /* 0x002fe4000ff3e0ff */
[----:B------:R-:W-:Y:S02]  /*0490*/  IADD3 R98, P0, PT, R34, UR16, RZ ;  /* 0x0000001022627c10 */ /* 0x000fe4000ff1e0ff */
[----:B------:R-:W-:Y:S02]  /*04a0*/  IADD3.X R93, PT, PT, R33, UR19, RZ, P1, !PT ;  /* 0x00000013215d7c10 */ /* 0x000fe40008ffe4ff */
[----:B------:R-:W-:-:S09]  /*04b0*/  IADD3.X R99, PT, PT, R35, UR17, RZ, P0, !PT ;  /* 0x0000001123637c10 */ /* 0x000fd200087fe4ff */
.L_x_1:
[----:B------:R-:W-:Y:S01]  /*04c0*/  MOV R44, R104 ;  /* 0x00000068002c7202 */ /* 0x000fe20000000f00 */
[----:B------:R0:W2:Y:S01]  /*04d0*/  LDG.E.128 R52, desc[UR10][R98.64] ;  /* 0x0000000a62347981 */ /* 0x0000a2000c1e1d00 */
[----:B------:R-:W-:-:S05]  /*04e0*/  MOV R45, R93 ;  /* 0x0000005d002d7202 */ /* 0x000fca0000000f00 */
[----:B------:R-:W3:Y:S01]  /*04f0*/  LDG.E.128 R56, desc[UR10][R44.64] ;  /* 0x0000000a2c387981 */ /* 0x000ee2000c1e1d00 */
[----:B------:R-:W-:Y:S01]  /*0500*/  UIADD3 UR6, UPT, UPT, UR7, 0x2000, URZ ;  /* 0x0000200007067890 */ /* 0x000fe2000fffe0ff */
[C---:B------:R-:W-:Y:S01]  /*0510*/  SHF.L.U32 R29, R85.reuse, 0xb, RZ ;  /* 0x0000000b551d7819 */ /* 0x040fe200000006ff */
[----:B------:R-:W-:Y:S01]  /*0520*/  ULEA UR9, UR5, UR8, 0xc ;  /* 0x0000000805097291 */ /* 0x000fe2000f8e60ff */
[----:B------:R-:W-:Y:S01]  /*0530*/  SHF.L.U32 R31, R85, 0x1, RZ ;  /* 0x00000001551f7819 */ /* 0x000fe200000006ff */
[----:B------:R-:W-:Y:S01]  /*0540*/  ULEA UR6, UR12, UR6, 0x18 ;  /* 0x000000060c067291 */ /* 0x000fe2000f8ec0ff */
[----:B------:R-:W-:Y:S01]  /*0550*/  LOP3.LUT R29, R29, 0x800, RZ, 0xc0, !PT ;  /* 0x000008001d1d7812 */ /* 0x000fe200078ec0ff */
[----:B------:R-:W-:Y:S01]  /*0560*/  UIADD3 UR4, UPT, UPT, UR4, 0x8, URZ ;  /* 0x0000000804047890 */ /* 0x000fe2000fffe0ff */
[----:B------:R-:W-:Y:S01]  /*0570*/  LOP3.LUT R32, R31, 0xfffffffc, RZ, 0xc0, !PT ;  /* 0xfffffffc1f207812 */ /* 0x000fe200078ec0ff */
[----:B------:R-:W-:Y:S01]  /*0580*/  ULEA UR6, UR5, UR6, 0xc ;  /* 0x0000000605067291 */ /* 0x000fe2000f8e60ff */
[----:B------:R-:W-:Y:S01]  /*0590*/  SHF.L.U32 R31, R85, 0x4, RZ ;  /* 0x00000004551f7819 */ /* 0x000fe200000006ff */
[----:B------:R-:W-:Y:S01]  /*05a0*/  ULOP3.LUT UR5, UR5, 0x1, URZ, 0x3c, !UPT ;  /* 0x0000000105057892 */ /* 0x000fe2000f8e3cff */
[----:B------:R-:W-:-:S02]  /*05b0*/  IADD3 R29, PT, PT, R32, UR9, R29 ;  /* 0x00000009201d7c10 */ /* 0x000fc4000fffe01d */
[C---:B------:R-:W-:Y:S02]  /*05c0*/  LOP3.LUT R32, R31.reuse, 0xfffffe00, RZ, 0xc0, !PT ;  /* 0xfffffe001f207812 */ /* 0x040fe400078ec0ff */
[----:B------:R-:W-:Y:S02]  /*05d0*/  LOP3.LUT R31, R31, 0x1f0, RZ, 0xc0, !PT ;  /* 0x000001f01f1f7812 */ /* 0x000fe400078ec0ff */
[----:B------:R-:W-:Y:S02]  /*05e0*/  LEA R105, R100, UR9, 0x4 ;  /* 0x0000000964697c11 */ /* 0x000fe4000f8e20ff */
[----:B------:R-:W-:Y:S02]  /*05f0*/  IADD3 R31, PT, PT, R31, UR6, R32 ;  /* 0x000000061f1f7c10 */ /* 0x000fe4000fffe020 */
[----:B------:R-:W-:Y:S02]  /*0600*/  LEA R103, R63, UR6, 0x4 ;  /* 0x000000063f677c11 */ /* 0x000fe4000f8e20ff */
[----:B------:R-:W-:-:S02]  /*0610*/  SHF.L.U32 R47, R89, 0x3, RZ ;  /* 0x00000003592f7819 */ /* 0x000fc400000006ff */
[----:B------:R-:W-:Y:S02]  /*0620*/  ISETP.LE.AND P0, PT, R91, UR4, PT ;  /* 0x000000045b007c0c */ /* 0x000fe4000bf03270 */
[----:B0-----:R-:W-:-:S04]  /*0630*/  IADD3 R98, P1, PT, R98, 0x20, RZ ;  /* 0x0000002062627810 */ /* 0x001fc80007f3e0ff */
[----:B------:R-:W-:Y:S01]  /*0640*/  IADD3.X R99, PT, PT, RZ, R99, RZ, P1, !PT ;  /* 0x00000063ff637210 */ /* 0x000fe20000ffe4ff */
[----:B--2---:R-:W-:Y:S04]  /*0650*/  STS [R29], R52 ;  /* 0x000000341d007388 */ /* 0x004fe80000000800 */
[----:B------:R0:W-:Y:S04]  /*0660*/  STS [R29+0x200], R53 ;  /* 0x000200351d007388 */ /* 0x0001e80000000800 */
[----:B------:R-:W-:Y:S04]  /*0670*/  STS [R29+0x400], R54 ;  /* 0x000400361d007388 */ /* 0x000fe80000000800 */
[----:B------:R-:W-:Y:S01]  /*0680*/  STS [R29+0x600], R55 ;  /* 0x000600371d007388 */ /* 0x000fe20000000800 */
[----:B0-----:R-:W-:-:S03]  /*0690*/  IMAD.WIDE R52, R47, 0x4, R44 ;  /* 0x000000042f347825 */ /* 0x001fc600078e022c */
[----:B---3--:R-:W-:Y:S01]  /*06a0*/  STS.128 [R31], R56 ;  /* 0x000000381f007388 */ /* 0x008fe20000000c00 */
[----:B------:R-:W-:Y:S01]  /*06b0*/  MOV R104, R52 ;  /* 0x0000003400687202 */ /* 0x000fe20000000f00 */
[----:B------:R-:W-:Y:S01]  /*06c0*/  BAR.SYNC.DEFER_BLOCKING 0x0 ;  /* 0x0000000000007b1d */ /* 0x000fe20000010000 */
[----:B------:R-:W-:-:S05]  /*06d0*/  MOV R93, R53 ;  /* 0x00000035005d7202 */ /* 0x000fca0000000f00 */
[----:B------:R-:W-:Y:S04]  /*06e0*/  LDS.128 R32, [R105] ;  /* 0x0000000069207984 */ /* 0x000fe80000000c00 */
[----:B------:R-:W0:Y:S04]  /*06f0*/  LDS.128 R36, [R103] ;  /* 0x0000000067247984 */ /* 0x000e280000000c00 */
[----:B------:R-:W1:Y:S04]  /*0700*/  LDS.128 R40, [R105+0x100] ;  /* 0x0001000069287984 */ /* 0x000e680000000c00 */
[----:B------:R-:W2:Y:S04]  /*0710*/  LDS.128 R44, [R103+0x100] ;  /* 0x00010000672c7984 */ /* 0x000ea80000000c00 */
[----:B------:R-:W-:Y:S04]  /*0720*/  LDS.128 R52, [R103+0x200] ;  /* 0x0002000067347984 */ /* 0x000fe80000000c00 */
[----:B------:R-:W3:Y:S01]  /*0730*/  LDS.128 R56, [R105+0x300] ;  /* 0x0003000069387984 */ /* 0x000ee20000000c00 */
[-C--:B0-----:R-:W-:Y:S01]  /*0740*/  FFMA R95, R32, R36.reuse, R95 ;  /* 0x00000024205f7223 */ /* 0x081fe2000000005f */
[-C--:B------:R-:W-:Y:S01]  /*0750*/  FFMA R88, R33, R36.reuse, R88 ;  /* 0x0000002421587223 */ /* 0x080fe20000000058 */
[-C--:B------:R-:W-:Y:S01]  /*0760*/  FFMA R73, R34, R36.reuse, R73 ;  /* 0x0000002422497223 */ /* 0x080fe20000000049 */
[-C--:B------:R-:W-:Y:S01]  /*0770*/  FFMA R70, R35, R36.reuse, R70 ;  /* 0x0000002423467223 */ /* 0x080fe20000000046 */
[-C--:B-1----:R-:W-:Y:S01]  /*0780*/  FFMA R49, R40, R36.reuse, R49 ;  /* 0x0000002428317223 */ /* 0x082fe20000000031 */
[-C--:B------:R-:W-:Y:S01]  /*0790*/  FFMA R14, R41, R36.reuse, R14 ;  /* 0x00000024290e7223 */ /* 0x080fe2000000000e */
[----:B------:R-:W-:Y:S01]  /*07a0*/  FFMA R29, R42, R36, R11 ;  /* 0x000000242a1d7223 */ /* 0x000fe2000000000b */
[-C--:B------:R-:W-:Y:S01]  /*07b0*/  FFMA R97, R32, R37.reuse, R97 ;  /* 0x0000002520617223 */ /* 0x080fe20000000061 */
[-C--:B------:R-:W-:Y:S01]  /*07c0*/  FFMA R90, R33, R37.reuse, R90 ;  /* 0x00000025215a7223 */ /* 0x080fe2000000005a */
[-C--:B------:R-:W-:Y:S01]  /*07d0*/  FFMA R71, R34, R37.reuse, R71 ;  /* 0x0000002522477223 */ /* 0x080fe20000000047 */
[-C--:B------:R-:W-:Y:S01]  /*07e0*/  FFMA R72, R35, R37.reuse, R72 ;  /* 0x0000002523487223 */ /* 0x080fe20000000048 */
[-C--:B------:R-:W-:Y:S01]  /*07f0*/  FFMA R51, R40, R37.reuse, R51 ;  /* 0x0000002528337223 */ /* 0x080fe20000000033 */
[-C--:B------:R-:W-:Y:S01]  /*0800*/  FFMA R106, R41, R37.reuse, R8 ;  /* 0x00000025296a7223 */ /* 0x080fe20000000008 */
[CC--:B------:R-:W-:Y:S01]  /*0810*/  FFMA R31, R42.reuse, R37.reuse, R9 ;  /* 0x000000252a1f7223 */ /* 0x0c0fe20000000009 */
[----:B------:R-:W-:Y:S01]  /*0820*/  FFMA R108, R43, R37, R4 ;  /* 0x000000252b6c7223 */ /* 0x000fe20000000004 */
[----:B------:R-:W-:Y:S01]  /*0830*/  FFMA R110, R41, R38, R10 ;  /* 0x00000026296e7223 */ /* 0x000fe2000000000a */
[----:B------:R-:W-:Y:S01]  /*0840*/  FFMA R36, R43, R36, R6 ;  /* 0x000000242b247223 */ /* 0x000fe20000000006 */
[CC--:B------:R-:W-:Y:S01]  /*0850*/  FFMA R37, R42.reuse, R38.reuse, R5 ;  /* 0x000000262a257223 */ /* 0x0c0fe20000000005 */
[----:B------:R-:W0:Y:S01]  /*0860*/  LDS.128 R8, [R105+0x200] ;  /* 0x0002000069087984 */ /* 0x000e220000000c00 */
[-C--:B------:R-:W-:Y:S01]  /*0870*/  FFMA R107, R42, R39.reuse, R7 ;  /* 0x000000272a6b7223 */ /* 0x080fe20000000007 */
[CC--:B------:R-:W-:Y:S01]  /*0880*/  FFMA R92, R33.reuse, R38.reuse, R92 ;  /* 0x00000026215c7223 */ /* 0x0c0fe2000000005c */
[C---:B------:R-:W-:Y:S01]  /*0890*/  FFMA R75, R34.reuse, R38, R75 ;  /* 0x00000026224b7223 */ /* 0x040fe2000000004b */
[----:B------:R-:W1:Y:S01]  /*08a0*/  LDS.128 R4, [R103+0x300] ;  /* 0x0003000067047984 */ /* 0x000e620000000c00 */
[CC--:B------:R-:W-:Y:S01]  /*08b0*/  FFMA R84, R33.reuse, R39.reuse, R84 ;  /* 0x0000002721547223 */ /* 0x0c0fe20000000054 */
[C---:B------:R-:W-:Y:S01]  /*08c0*/  FFMA R69, R34.reuse, R39, R69 ;  /* 0x0000002722457223 */ /* 0x040fe20000000045 */
[C---:B--2---:R-:W-:Y:S01]  /*08d0*/  FFMA R78, R33.reuse, R44, R78 ;  /* 0x0000002c214e7223 */ /* 0x044fe2000000004e */
[C---:B------:R-:W-:Y:S01]  /*08e0*/  FFMA R80, R33.reuse, R45, R80 ;  /* 0x0000002d21507223 */ /* 0x040fe20000000050 */
[C---:B------:R-:W-:Y:S01]  /*08f0*/  FFMA R77, R33.reuse, R46, R77 ;  /* 0x0000002e214d7223 */ /* 0x040fe2000000004d */
[----:B------:R-:W-:Y:S01]  /*0900*/  FFMA R82, R33, R47, R82 ;  /* 0x0000002f21527223 */ /* 0x000fe20000000052 */
[C---:B------:R-:W-:Y:S01]  /*0910*/  FFMA R65, R34.reuse, R44, R65 ;  /* 0x0000002c22417223 */ /* 0x040fe20000000041 */
[C---:B------:R-:W-:Y:S01]  /*0920*/  FFMA R68, R34.reuse, R45, R68 ;  /* 0x0000002d22447223 */ /* 0x040fe20000000044 */
[----:B------:R-:W-:Y:S01]  /*0930*/  FFMA R67, R34, R46, R67 ;  /* 0x0000002e22437223 */ /* 0x000fe20000000043 */
[-C--:B------:R-:W-:Y:S01]  /*0940*/  FFMA R101, R32, R38.reuse, R101 ;  /* 0x0000002620657223 */ /* 0x080fe20000000065 */
[-C--:B------:R-:W-:Y:S01]  /*0950*/  FFMA R74, R35, R38.reuse, R74 ;  /* 0x00000026234a7223 */ /* 0x080fe2000000004a */
[-C--:B------:R-:W-:Y:S01]  /*0960*/  FFMA R61, R40, R38.reuse, R61 ;  /* 0x00000026283d7223 */ /* 0x080fe2000000003d */
[----:B------:R-:W-:Y:S01]  /*0970*/  FFMA R0, R43, R38, R0 ;  /* 0x000000262b007223 */ /* 0x000fe20000000000 */
[CC--:B------:R-:W-:Y:S01]  /*0980*/  FFMA R83, R32.reuse, R39.reuse, R83 ;  /* 0x0000002720537223 */ /* 0x0c0fe20000000053 */
[C---:B------:R-:W-:Y:S01]  /*0990*/  FFMA R66, R35.reuse, R39, R66 ;  /* 0x0000002723427223 */ /* 0x040fe20000000042 */
[C---:B------:R-:W-:Y:S01]  /*09a0*/  FFMA R79, R32.reuse, R44, R79 ;  /* 0x0000002c204f7223 */ /* 0x040fe2000000004f */
[C---:B------:R-:W-:Y:S01]  /*09b0*/  FFMA R94, R32.reuse, R45, R94 ;  /* 0x0000002d205e7223 */ /* 0x040fe2000000005e */
[----:B------:R-:W-:Y:S01]  /*09c0*/  FFMA R81, R32, R46, R81 ;  /* 0x0000002e20517223 */ /* 0x000fe20000000051 */
[----:B------:R-:W-:Y:S01]  /*09d0*/  FFMA R34, R34, R47, R76 ;  /* 0x0000002f22227223 */ /* 0x000fe2000000004c */
[C---:B------:R-:W-:Y:S01]  /*09e0*/  FFMA R62, R35.reuse, R44, R62 ;  /* 0x0000002c233e7223 */ /* 0x040fe2000000003e */
[C---:B------:R-:W-:Y:S01]  /*09f0*/  FFMA R60, R35.reuse, R45, R60 ;  /* 0x0000002d233c7223 */ /* 0x040fe2000000003c */
[C---:B------:R-:W-:Y:S01]  /*0a00*/  FFMA R33, R35.reuse, R46, R27 ;  /* 0x0000002e23217223 */ /* 0x040fe2000000001b */
[----:B------:R-:W-:Y:S01]  /*0a10*/  FFMA R64, R35, R47, R64 ;  /* 0x0000002f23407223 */ /* 0x000fe20000000040 */
[-C--:B------:R-:W-:Y:S01]  /*0a20*/  FFMA R17, R40, R39.reuse, R17 ;  /* 0x0000002728117223 */ /* 0x080fe20000000011 */
[-C--:B------:R-:W-:Y:S01]  /*0a30*/  FFMA R12, R41, R39.reuse, R12 ;  /* 0x00000027290c7223 */ /* 0x080fe2000000000c */
[----:B------:R-:W-:Y:S01]  /*0a40*/  FFMA R2, R43, R39, R2 ;  /* 0x000000272b027223 */ /* 0x000fe20000000002 */
[----:B------:R-:W-:Y:S01]  /*0a50*/  FFMA R32, R32, R47, R96 ;  /* 0x0000002f20207223 */ /* 0x000fe20000000060 */
[-C--:B------:R-:W-:Y:S01]  /*0a60*/  FFMA R13, R40, R44.reuse, R13 ;  /* 0x0000002c280d7223 */ /* 0x080fe2000000000d */
[C---:B------:R-:W-:Y:S01]  /*0a70*/  FFMA R18, R41.reuse, R44, R18 ;  /* 0x0000002c29127223 */ /* 0x040fe20000000012 */
[C---:B------:R-:W-:Y:S01]  /*0a80*/  FFMA R38, R41.reuse, R45, R20 ;  /* 0x0000002d29267223 */ /* 0x040fe20000000014 */
[C---:B------:R-:W-:Y:S01]  /*0a90*/  FFMA R19, R41.reuse, R46, R19 ;  /* 0x0000002e29137223 */ /* 0x040fe20000000013 */
[----:B------:R-:W-:Y:S01]  /*0aa0*/  FFMA R76, R41, R47, R26 ;  /* 0x0000002f294c7223 */ /* 0x000fe2000000001a */
[----:B------:R-:W-:Y:S01]  /*0ab0*/  FFMA R35, R42, R44, R21 ;  /* 0x0000002c2a237223 */ /* 0x000fe20000000015 */
[CC--:B------:R-:W-:Y:S01]  /*0ac0*/  FFMA R16, R40.reuse, R45.reuse, R16 ;  /* 0x0000002d28107223 */ /* 0x0c0fe20000000010 */
[-C--:B------:R-:W-:Y:S01]  /*0ad0*/  FFMA R15, R40, R46.reuse, R15 ;  /* 0x0000002e280f7223 */ /* 0x080fe2000000000f */
[CC--:B------:R-:W-:Y:S01]  /*0ae0*/  FFMA R96, R42.reuse, R45.reuse, R24 ;  /* 0x0000002d2a607223 */ /* 0x0c0fe20000000018 */
[----:B------:R-:W-:Y:S01]  /*0af0*/  FFMA R39, R42, R46, R23 ;  /* 0x0000002e2a277223 */ /* 0x000fe20000000017 */
[C---:B------:R-:W-:Y:S01]  /*0b00*/  FFMA R44, R43.reuse, R44, R30 ;  /* 0x0000002c2b2c7223 */ /* 0x040fe2000000001e */
[C---:B------:R-:W-:Y:S01]  /*0b10*/  FFMA R48, R43.reuse, R45, R48 ;  /* 0x0000002d2b307223 */ /* 0x040fe20000000030 */
[C---:B------:R-:W-:Y:S01]  /*0b20*/  FFMA R41, R43.reuse, R46, R25 ;  /* 0x0000002e2b297223 */ /* 0x040fe20000000019 */
[-C--:B------:R-:W-:Y:S01]  /*0b30*/  FFMA R50, R43, R47.reuse, R50 ;  /* 0x0000002f2b327223 */ /* 0x080fe20000000032 */
[-C--:B------:R-:W-:Y:S01]  /*0b40*/  FFMA R40, R40, R47.reuse, R22 ;  /* 0x0000002f28287223 */ /* 0x080fe20000000016 */
[----:B------:R-:W-:Y:S01]  /*0b50*/  FFMA R42, R42, R47, R28 ;  /* 0x0000002f2a2a7223 */ /* 0x000fe2000000001c */
[CC--:B---3--:R-:W-:Y:S01]  /*0b60*/  FFMA R43, R58.reuse, R52.reuse, R29 ;  /* 0x000000343a2b7223 */ /* 0x0c8fe2000000001d */
[-C--:B------:R-:W-:Y:S01]  /*0b70*/  FFMA R45, R58, R53.reuse, R31 ;  /* 0x000000353a2d7223 */ /* 0x080fe2000000001f */
[----:B------:R-:W-:Y:S01]  /*0b80*/  LDS.128 R20, [R105+0x400] ;  /* 0x0004000069147984 */ /* 0x000fe20000000c00 */
[-C--:B0-----:R-:W-:Y:S01]  /*0b90*/  FFMA R95, R8, R52.reuse, R95 ;  /* 0x00000034085f7223 */ /* 0x081fe2000000005f */
[-C--:B------:R-:W-:Y:S01]  /*0ba0*/  FFMA R88, R9, R52.reuse, R88 ;  /* 0x0000003409587223 */ /* 0x080fe20000000058 */
[-C--:B------:R-:W-:Y:S01]  /*0bb0*/  FFMA R73, R10, R52.reuse, R73 ;  /* 0x000000340a497223 */ /* 0x080fe20000000049 */
[----:B------:R-:W0:Y:S01]  /*0bc0*/  LDS.128 R24, [R103+0x400] ;  /* 0x0004000067187984 */ /* 0x000e220000000c00 */
[-C--:B------:R-:W-:Y:S01]  /*0bd0*/  FFMA R70, R11, R52.reuse, R70 ;  /* 0x000000340b467223 */ /* 0x080fe20000000046 */
[-C--:B------:R-:W-:Y:S01]  /*0be0*/  FFMA R49, R56, R52.reuse, R49 ;  /* 0x0000003438317223 */ /* 0x080fe20000000031 */
[-C--:B------:R-:W-:Y:S01]  /*0bf0*/  FFMA R14, R57, R52.reuse, R14 ;  /* 0x00000034390e7223 */ /* 0x080fe2000000000e */
[----:B------:R-:W2:Y:S01]  /*0c00*/  LDS.128 R28, [R105+0x500] ;  /* 0x00050000691c7984 */ /* 0x000ea20000000c00 */
[----:B------:R-:W-:Y:S01]  /*0c10*/  FFMA R36, R59, R52, R36 ;  /* 0x000000343b247223 */ /* 0x000fe20000000024 */
[-C--:B------:R-:W-:Y:S01]  /*0c20*/  FFMA R97, R8, R53.reuse, R97 ;  /* 0x0000003508617223 */ /* 0x080fe20000000061 */
[-C--:B------:R-:W-:Y:S01]  /*0c30*/  FFMA R90, R9, R53.reuse, R90 ;  /* 0x00000035095a7223 */ /* 0x080fe2000000005a */
[-C--:B------:R-:W-:Y:S01]  /*0c40*/  FFMA R71, R10, R53.reuse, R71 ;  /* 0x000000350a477223 */ /* 0x080fe20000000047 */
        /* <DEDUP_REMOVED lines=9> */
[C---:B-1----:R-:W-:Y:S01]  /*0ce0*/  FFMA R79, R8.reuse, R4, R79 ;  /* 0x00000004084f7223 */ /* 0x042fe2000000004f */
[C---:B------:R-:W-:Y:S01]  /*0cf0*/  FFMA R94, R8.reuse, R5, R94 ;  /* 0x00000005085e7223 */ /* 0x040fe2000000005e */
[C---:B------:R-:W-:Y:S01]  /*0d00*/  FFMA R81, R8.reuse, R6, R81 ;  /* 0x0000000608517223 */ /* 0x040fe20000000051 */
[----:B------:R-:W-:Y:S01]  /*0d10*/  FFMA R46, R8, R7, R32 ;  /* 0x00000007082e7223 */ /* 0x000fe20000000020 */
[C---:B------:R-:W-:Y:S01]  /*0d20*/  FFMA R78, R9.reuse, R4, R78 ;  /* 0x00000004094e7223 */ /* 0x040fe2000000004e */
        /* <DEDUP_REMOVED lines=11> */
[-C--:B------:R-:W-:Y:S01]  /*0de0*/  FFMA R51, R56, R53.reuse, R51 ;  /* 0x0000003538337223 */ /* 0x080fe20000000033 */
[----:B------:R-:W1:Y:S01]  /*0df0*/  LDS.128 R8, [R103+0x500] ;  /* 0x0005000067087984 */ /* 0x000e620000000c00 */
[-C--:B------:R-:W-:Y:S01]  /*0e00*/  FFMA R106, R57, R53.reuse, R106 ;  /* 0x00000035396a7223 */ /* 0x080fe2000000006a */
[----:B------:R-:W-:Y:S01]  /*0e10*/  FFMA R108, R59, R53, R108 ;  /* 0x000000353b6c7223 */ /* 0x000fe2000000006c */
[-C--:B------:R-:W-:Y:S01]  /*0e20*/  FFMA R37, R58, R54.reuse, R37 ;  /* 0x000000363a257223 */ /* 0x080fe20000000025 */
[CC--:B------:R-:W-:Y:S01]  /*0e30*/  FFMA R61, R56.reuse, R54.reuse, R61 ;  /* 0x00000036383d7223 */ /* 0x0c0fe2000000003d */
[-C--:B------:R-:W-:Y:S01]  /*0e40*/  FFMA R110, R57, R54.reuse, R110 ;  /* 0x00000036396e7223 */ /* 0x080fe2000000006e */
[----:B------:R-:W-:Y:S01]  /*0e50*/  FFMA R0, R59, R54, R0 ;  /* 0x000000363b007223 */ /* 0x000fe20000000000 */
[-C--:B------:R-:W-:Y:S01]  /*0e60*/  FFMA R17, R56, R55.reuse, R17 ;  /* 0x0000003738117223 */ /* 0x080fe20000000011 */
[-C--:B------:R-:W-:Y:S01]  /*0e70*/  FFMA R12, R57, R55.reuse, R12 ;  /* 0x00000037390c7223 */ /* 0x080fe2000000000c */
[-C--:B------:R-:W-:Y:S01]  /*0e80*/  FFMA R107, R58, R55.reuse, R107 ;  /* 0x000000373a6b7223 */ /* 0x080fe2000000006b */
[----:B------:R-:W-:Y:S01]  /*0e90*/  FFMA R2, R59, R55, R2 ;  /* 0x000000373b027223 */ /* 0x000fe20000000002 */
[C---:B------:R-:W-:Y:S01]  /*0ea0*/  FFMA R13, R56.reuse, R4, R13 ;  /* 0x00000004380d7223 */ /* 0x040fe2000000000d */
[C---:B------:R-:W-:Y:S01]  /*0eb0*/  FFMA R16, R56.reuse, R5, R16 ;  /* 0x0000000538107223 */ /* 0x040fe20000000010 */
[C---:B------:R-:W-:Y:S01]  /*0ec0*/  FFMA R15, R56.reuse, R6, R15 ;  /* 0x00000006380f7223 */ /* 0x040fe2000000000f */
[----:B------:R-:W-:Y:S01]  /*0ed0*/  FFMA R40, R56, R7, R40 ;  /* 0x0000000738287223 */ /* 0x000fe20000000028 */
[C---:B------:R-:W-:Y:S01]  /*0ee0*/  FFMA R18, R57.reuse, R4, R18 ;  /* 0x0000000439127223 */ /* 0x040fe20000000012 */
[----:B------:R-:W-:Y:S01]  /*0ef0*/  FFMA R19, R57, R6, R19 ;  /* 0x0000000639137223 */ /* 0x000fe20000000013 */
[-C--:B0-----:R-:W-:Y:S01]  /*0f00*/  FFMA R95, R20, R24.reuse, R95 ;  /* 0x00000018145f7223 */ /* 0x081fe2000000005f */
[-C--:B------:R-:W-:Y:S01]  /*0f10*/  FFMA R88, R21, R24.reuse, R88 ;  /* 0x0000001815587223 */ /* 0x080fe20000000058 */
[-C--:B------:R-:W-:Y:S01]  /*0f20*/  FFMA R73, R22, R24.reuse, R73 ;  /* 0x0000001816497223 */ /* 0x080fe20000000049 */
[-C--:B------:R-:W-:Y:S01]  /*0f30*/  FFMA R70, R23, R24.reuse, R70 ;  /* 0x0000001817467223 */ /* 0x080fe20000000046 */
[-C--:B--2---:R-:W-:Y:S01]  /*0f40*/  FFMA R49, R28, R24.reuse, R49 ;  /* 0x000000181c317223 */ /* 0x084fe20000000031 */
        /* <DEDUP_REMOVED lines=8> */
[-C--:B------:R-:W-:Y:S01]  /*0fd0*/  FFMA R45, R30, R25.reuse, R45 ;  /* 0x000000191e2d7223 */ /* 0x080fe2000000002d */
[----:B------:R-:W-:Y:S01]  /*0fe0*/  FFMA R108, R31, R25, R108 ;  /* 0x000000191f6c7223 */ /* 0x000fe2000000006c */
        /* <DEDUP_REMOVED lines=10> */
[----:B------:R-:W-:Y:S01]  /*1090*/  FFMA R24, R31, R24, R36 ;  /* 0x000000181f187223 */ /* 0x000fe20000000024 */
[-C--:B------:R-:W-:Y:S01]  /*10a0*/  FFMA R25, R30, R26.reuse, R37 ;  /* 0x0000001a1e197223 */ /* 0x080fe20000000025 */
[----:B------:R-:W-:Y:S01]  /*10b0*/  LDS.128 R4, [R105+0x600] ;  /* 0x0006000069047984 */ /* 0x000fe20000000c00 */
[C---:B------:R-:W-:Y:S01]  /*10c0*/  FFMA R61, R28.reuse, R26, R61 ;  /* 0x0000001a1c3d7223 */ /* 0x040fe2000000003d */
[C---:B------:R-:W-:Y:S01]  /*10d0*/  FFMA R57, R28.reuse, R27, R17 ;  /* 0x0000001b1c397223 */ /* 0x040fe20000000011 */
[C---:B-1----:R-:W-:Y:S01]  /*10e0*/  FFMA R13, R28.reuse, R8, R13 ;  /* 0x000000081c0d7223 */ /* 0x042fe2000000000d */
[----:B------:R-:W0:Y:S01]  /*10f0*/  LDS.128 R32, [R103+0x600] ;  /* 0x0006000067207984 */ /* 0x000e220000000c00 */
[C---:B------:R-:W-:Y:S01]  /*1100*/  FFMA R56, R28.reuse, R9, R16 ;  /* 0x000000091c387223 */ /* 0x040fe20000000010 */
[C---:B------:R-:W-:Y:S01]  /*1110*/  FFMA R15, R28.reuse, R10, R15 ;  /* 0x0000000a1c0f7223 */ /* 0x040fe2000000000f */
[----:B------:R-:W-:Y:S01]  /*1120*/  FFMA R40, R28, R11, R40 ;  /* 0x0000000b1c287223 */ /* 0x000fe20000000028 */
[----:B------:R-:W1:Y:S01]  /*1130*/  LDS.128 R36, [R105+0x700] ;  /* 0x0007000069247984 */ /* 0x000e620000000c00 */
[C---:B------:R-:W-:Y:S01]  /*1140*/  FFMA R28, R29.reuse, R8, R18 ;  /* 0x000000081d1c7223 */ /* 0x040fe20000000012 */
[----:B------:R-:W-:Y:S01]  /*1150*/  FFMA R59, R29, R10, R19 ;  /* 0x0000000a1d3b7223 */ /* 0x000fe20000000013 */
[-C--:B------:R-:W-:Y:S01]  /*1160*/  FFMA R101, R20, R26.reuse, R101 ;  /* 0x0000001a14657223 */ /* 0x080fe20000000065 */
[----:B------:R-:W2:Y:S01]  /*1170*/  LDS.128 R16, [R103+0x700] ;  /* 0x0007000067107984 */ /* 0x000ea20000000c00 */
[-C--:B------:R-:W-:Y:S01]  /*1180*/  FFMA R92, R21, R26.reuse, R92 ;  /* 0x0000001a155c7223 */ /* 0x080fe2000000005c */
[-C--:B------:R-:W-:Y:S01]  /*1190*/  FFMA R75, R22, R26.reuse, R75 ;  /* 0x0000001a164b7223 */ /* 0x080fe2000000004b */
[-C--:B------:R-:W-:Y:S01]  /*11a0*/  FFMA R74, R23, R26.reuse, R74 ;  /* 0x0000001a174a7223 */ /* 0x080fe2000000004a */
[----:B------:R-:W-:Y:S01]  /*11b0*/  FFMA R110, R29, R26, R110 ;  /* 0x0000001a1d6e7223 */ /* 0x000fe2000000006e */
[-C--:B------:R-:W-:Y:S01]  /*11c0*/  FFMA R83, R20, R27.reuse, R83 ;  /* 0x0000001b14537223 */ /* 0x080fe20000000053 */
        /* <DEDUP_REMOVED lines=21> */
[----:B------:R-:W-:Y:S01]  /*1320*/  FFMA R76, R29, R11, R76 ;  /* 0x0000000b1d4c7223 */ /* 0x000fe2000000004c */
[C---:B------:R-:W-:Y:S01]  /*1330*/  FFMA R0, R31.reuse, R26, R0 ;  /* 0x0000001a1f007223 */ /* 0x040fe20000000000 */
[CC--:B------:R-:W-:Y:S01]  /*1340*/  FFMA R107, R30.reuse, R27.reuse, R107 ;  /* 0x0000001b1e6b7223 */ /* 0x0c0fe2000000006b */
[----:B------:R-:W-:Y:S01]  /*1350*/  FFMA R2, R31, R27, R2 ;  /* 0x0000001b1f027223 */ /* 0x000fe20000000002 */
[----:B------:R-:W-:Y:S01]  /*1360*/  FFMA R53, R30, R8, R53 ;  /* 0x000000081e357223 */ /* 0x000fe20000000035 */
[-C--:B0-----:R-:W-:Y:S01]  /*1370*/  FFMA R95, R4, R32.reuse, R95 ;  /* 0x00000020045f7223 */ /* 0x081fe2000000005f */
[-C--:B------:R-:W-:Y:S01]  /*1380*/  FFMA R88, R5, R32.reuse, R88 ;  /* 0x0000002005587223 */ /* 0x080fe20000000058 */
[-C--:B------:R-:W-:Y:S01]  /*1390*/  FFMA R73, R6, R32.reuse, R73 ;  /* 0x0000002006497223 */ /* 0x080fe20000000049 */
[-C--:B------:R-:W-:Y:S01]  /*13a0*/  FFMA R70, R7, R32.reuse, R70 ;  /* 0x0000002007467223 */ /* 0x080fe20000000046 */
[-C--:B-1----:R-:W-:Y:S01]  /*13b0*/  FFMA R49, R36, R32.reuse, R49 ;  /* 0x0000002024317223 */ /* 0x082fe20000000031 */
[-C--:B------:R-:W-:Y:S01]  /*13c0*/  FFMA R14, R37, R32.reuse, R14 ;  /* 0x00000020250e7223 */ /* 0x080fe2000000000e */
[----:B------:R-:W-:Y:S01]  /*13d0*/  FFMA R43, R38, R32, R43 ;  /* 0x00000020262b7223 */ /* 0x000fe2000000002b */
        /* <DEDUP_REMOVED lines=10> */
[-C--:B------:R-:W-:Y:S01]  /*1480*/  FFMA R97, R4, R33.reuse, R97 ;  /* 0x0000002104617223 */ /* 0x080fe20000000061 */
[-C--:B------:R-:W-:Y:S01]  /*1490*/  FFMA R90, R5, R33.reuse, R90 ;  /* 0x00000021055a7223 */ /* 0x080fe2000000005a */
[-C--:B------:R-:W-:Y:S01]  /*14a0*/  FFMA R71, R6, R33.reuse, R71 ;  /* 0x0000002106477223 */ /* 0x080fe20000000047 */
[----:B------:R-:W0:Y:S01]  /*14b0*/  LDS.128 R20, [R103+0x800] ;  /* 0x0008000067147984 */ /* 0x000e220000000c00 */
[----:B------:R-:W-:Y:S01]  /*14c0*/  FFMA R72, R7, R33, R72 ;  /* 0x0000002107487223 */ /* 0x000fe20000000048 */
[-C--:B------:R-:W-:Y:S01]  /*14d0*/  FFMA R101, R4, R34.reuse, R101 ;  /* 0x0000002204657223 */ /* 0x080fe20000000065 */
[-C--:B------:R-:W-:Y:S01]  /*14e0*/  FFMA R92, R5, R34.reuse, R92 ;  /* 0x00000022055c7223 */ /* 0x080fe2000000005c */
[----:B------:R-:W1:Y:S01]  /*14f0*/  LDS.128 R24, [R105+0x900] ;  /* 0x0009000069187984 */ /* 0x000e620000000c00 */
[-C--:B------:R-:W-:Y:S01]  /*1500*/  FFMA R75, R6, R34.reuse, R75 ;  /* 0x00000022064b7223 */ /* 0x080fe2000000004b */
[----:B------:R-:W-:Y:S01]  /*1510*/  FFMA R74, R7, R34, R74 ;  /* 0x00000022074a7223 */ /* 0x000fe2000000004a */
[-C--:B------:R-:W-:Y:S01]  /*1520*/  FFMA R83, R4, R35.reuse, R83 ;  /* 0x0000002304537223 */ /* 0x080fe20000000053 */
[-C--:B------:R-:W-:Y:S01]  /*1530*/  FFMA R84, R5, R35.reuse, R84 ;  /* 0x0000002305547223 */ /* 0x080fe20000000054 */
[-C--:B------:R-:W-:Y:S01]  /*1540*/  FFMA R69, R6, R35.reuse, R69 ;  /* 0x0000002306457223 */ /* 0x080fe20000000045 */
[----:B------:R-:W-:Y:S01]  /*1550*/  FFMA R66, R7, R35, R66 ;  /* 0x0000002307427223 */ /* 0x000fe20000000042 */
[C---:B--2---:R-:W-:Y:S01]  /*1560*/  FFMA R79, R4.reuse, R16, R79 ;  /* 0x00000010044f7223 */ /* 0x044fe2000000004f */
        /* <DEDUP_REMOVED lines=16> */
[----:B------:R-:W2:Y:S01]  /*1670*/  LDS.128 R4, [R103+0x900] ;  /* 0x0009000067047984 */ /* 0x000ea20000000c00 */
[-C--:B------:R-:W-:Y:S01]  /*1680*/  FFMA R106, R37, R33.reuse, R106 ;  /* 0x00000021256a7223 */ /* 0x080fe2000000006a */
[-C--:B------:R-:W-:Y:S01]  /*1690*/  FFMA R45, R38, R33.reuse, R45 ;  /* 0x00000021262d7223 */ /* 0x080fe2000000002d */
[----:B------:R-:W-:Y:S01]  /*16a0*/  FFMA R108, R39, R33, R108 ;  /* 0x00000021276c7223 */ /* 0x000fe2000000006c */
[C---:B------:R-:W-:Y:S01]  /*16b0*/  FFMA R61, R36.reuse, R34, R61 ;  /* 0x00000022243d7223 */ /* 0x040fe2000000003d */
[C---:B------:R-:W-:Y:S01]  /*16c0*/  FFMA R57, R36.reuse, R35, R57 ;  /* 0x0000002324397223 */ /* 0x040fe20000000039 */
[C---:B------:R-:W-:Y:S01]  /*16d0*/  FFMA R13, R36.reuse, R16, R13 ;  /* 0x00000010240d7223 */ /* 0x040fe2000000000d */
[C---:B------:R-:W-:Y:S01]  /*16e0*/  FFMA R56, R36.reuse, R17, R56 ;  /* 0x0000001124387223 */ /* 0x040fe20000000038 */
[C---:B------:R-:W-:Y:S01]  /*16f0*/  FFMA R15, R36.reuse, R18, R15 ;  /* 0x00000012240f7223 */ /* 0x040fe2000000000f */
[----:B------:R-:W-:Y:S01]  /*1700*/  FFMA R40, R36, R19, R40 ;  /* 0x0000001324287223 */ /* 0x000fe20000000028 */
[-C--:B------:R-:W-:Y:S01]  /*1710*/  FFMA R110, R37, R34.reuse, R110 ;  /* 0x00000022256e7223 */ /* 0x080fe2000000006e */
        /* <DEDUP_REMOVED lines=16> */
[-C--:B------:R-:W-:Y:S01]  /*1820*/  FFMA R12, R37, R35.reuse, R12 ;  /* 0x00000023250c7223 */ /* 0x080fe2000000000c */
[CC--:B------:R-:W-:Y:S01]  /*1830*/  FFMA R107, R38.reuse, R35.reuse, R107 ;  /* 0x00000023266b7223 */ /* 0x0c0fe2000000006b */
        /* <DEDUP_REMOVED lines=42> */
[CC--:B------:R-:W-:Y:S01]  /*1ae0*/  FFMA R61, R24.reuse, R22.reuse, R61 ;  /* 0x00000016183d7223 */ /* 0x0c0fe2000000003d */
[----:B------:R-:W2:Y:S01]  /*1af0*/  LDS.128 R8, [R103+0xb00] ;  /* 0x000b000067087984 */ /* 0x000ea20000000c00 */
[-C--:B------:R-:W-:Y:S01]  /*1b00*/  FFMA R110, R25, R22.reuse, R110 ;  /* 0x00000016196e7223 */ /* 0x080fe2000000006e */
[----:B------:R-:W-:Y:S01]  /*1b10*/  FFMA R0, R27, R22, R0 ;  /* 0x000000161b007223 */ /* 0x000fe20000000000 */
[-C--:B------:R-:W-:Y:S01]  /*1b20*/  FFMA R12, R25, R23.reuse, R12 ;  /* 0x00000017190c7223 */ /* 0x080fe2000000000c */
[C---:B------:R-:W-:Y:S01]  /*1b30*/  FFMA R13, R24.reuse, R4, R13 ;  /* 0x00000004180d7223 */ /* 0x040fe2000000000d */
[C---:B------:R-:W-:Y:S01]  /*1b40*/  FFMA R15, R24.reuse, R6, R15 ;  /* 0x00000006180f7223 */ /* 0x040fe2000000000f */
        /* <DEDUP_REMOVED lines=25> */
[CC--:B------:R-:W-:Y:S01]  /*1ce0*/  FFMA R58, R33.reuse, R28.reuse, R14 ;  /* 0x0000001c213a7223 */ /* 0x0c0fe2000000000e */
[----:B------:R-:W-:Y:S01]  /*1cf0*/  LDS.128 R24, [R105+0xc00] ;  /* 0x000c000069187984 */ /* 0x000fe20000000c00 */
[----:B------:R-:W-:Y:S01]  /*1d00*/  FFMA R0, R33, R31, R12 ;  /* 0x0000001f21007223 */ /* 0x000fe2000000000c */
[----:B------:R-:W-:Y:S01]  /*1d10*/  FFMA R49, R32, R28, R49 ;  /* 0x0000001c20317223 */ /* 0x000fe20000000031 */
[-C--:B------:R-:W-:Y:S01]  /*1d20*/  FFMA R97, R16, R29.reuse, R97 ;  /* 0x0000001d10617223 */ /* 0x080fe20000000061 */
[----:B------:R-:W0:Y:S01]  /*1d30*/  LDS.128 R36, [R103+0xc00] ;  /* 0x000c000067247984 */ /* 0x000e220000000c00 */
[-C--:B------:R-:W-:Y:S01]  /*1d40*/  FFMA R90, R17, R29.reuse, R90 ;  /* 0x0000001d115a7223 */ /* 0x080fe2000000005a */
[-C--:B------:R-:W-:Y:S01]  /*1d50*/  FFMA R71, R18, R29.reuse, R71 ;  /* 0x0000001d12477223 */ /* 0x080fe20000000047 */
[-C--:B------:R-:W-:Y:S01]  /*1d60*/  FFMA R72, R19, R29.reuse, R72 ;  /* 0x0000001d13487223 */ /* 0x080fe20000000048 */
[----:B------:R-:W1:Y:S01]  /*1d70*/  LDS.128 R4, [R105+0xd00] ;  /* 0x000d000069047984 */ /* 0x000e620000000c00 */
[C---:B--2---:R-:W-:Y:S01]  /*1d80*/  FFMA R109, R32.reuse, R8, R13 ;  /* 0x00000008206d7223 */ /* 0x044fe2000000000d */
[C---:B------:R-:W-:Y:S01]  /*1d90*/  FFMA R111, R32.reuse, R10, R15 ;  /* 0x0000000a206f7223 */ /* 0x040fe2000000000f */
[-C--:B------:R-:W-:Y:S01]  /*1da0*/  FFMA R51, R32, R29.reuse, R51 ;  /* 0x0000001d20337223 */ /* 0x080fe20000000033 */
[----:B------:R-:W2:Y:S01]  /*1db0*/  LDS.128 R12, [R103+0xd00] ;  /* 0x000d0000670c7984 */ /* 0x000ea20000000c00 */
[-C--:B------:R-:W-:Y:S01]  /*1dc0*/  FFMA R106, R33, R29.reuse, R106 ;  /* 0x0000001d216a7223 */ /* 0x080fe2000000006a */
[-C--:B------:R-:W-:Y:S01]  /*1dd0*/  FFMA R45, R34, R29.reuse, R45 ;  /* 0x0000001d222d7223 */ /* 0x080fe2000000002d */
[----:B------:R-:W-:Y:S01]  /*1de0*/  FFMA R108, R35, R29, R108 ;  /* 0x0000001d236c7223 */ /* 0x000fe2000000006c */
[C---:B------:R-:W-:Y:S01]  /*1df0*/  FFMA R57, R32.reuse, R31, R57 ;  /* 0x0000001f20397223 */ /* 0x040fe20000000039 */
[C---:B------:R-:W-:Y:S01]  /*1e00*/  FFMA R56, R32.reuse, R9, R56 ;  /* 0x0000000920387223 */ /* 0x040fe20000000038 */
[----:B------:R-:W-:Y:S01]  /*1e10*/  FFMA R40, R32, R11, R40 ;  /* 0x0000000b20287223 */ /* 0x000fe20000000028 */
[-C--:B------:R-:W-:Y:S01]  /*1e20*/  FFMA R95, R16, R28.reuse, R95 ;  /* 0x0000001c105f7223 */ /* 0x080fe2000000005f */
        /* <DEDUP_REMOVED lines=24> */
[-C--:B0-----:R-:W-:Y:S01]  /*1fb0*/  FFMA R97, R24, R37.reuse, R97 ;  /* 0x0000002518617223 */ /* 0x081fe20000000061 */
[-C--:B------:R-:W-:Y:S01]  /*1fc0*/  FFMA R90, R25, R37.reuse, R90 ;  /* 0x00000025195a7223 */ /* 0x080fe2000000005a */
[-C--:B------:R-:W-:Y:S01]  /*1fd0*/  FFMA R71, R26, R37.reuse, R71 ;  /* 0x000000251a477223 */ /* 0x080fe20000000047 */
[-C--:B------:R-:W-:Y:S01]  /*1fe0*/  FFMA R72, R27, R37.reuse, R72 ;  /* 0x000000251b487223 */ /* 0x080fe20000000048 */
[-C--:B-1----:R-:W-:Y:S01]  /*1ff0*/  FFMA R51, R4, R37.reuse, R51 ;  /* 0x0000002504337223 */ /* 0x082fe20000000033 */
[-C--:B------:R-:W-:Y:S01]  /*2000*/  FFMA R106, R5, R37.reuse, R106 ;  /* 0x00000025056a7223 */ /* 0x080fe2000000006a */
        /* <DEDUP_REMOVED lines=17> */
[C---:B--2---:R-:W-:Y:S01]  /*2120*/  FFMA R79, R24.reuse, R12, R79 ;  /* 0x0000000c184f7223 */ /* 0x044fe2000000004f */
[C---:B------:R-:W-:Y:S01]  /*2130*/  FFMA R94, R24.reuse, R13, R94 ;  /* 0x0000000d185e7223 */ /* 0x040fe2000000005e */
[C---:B------:R-:W-:Y:S01]  /*2140*/  FFMA R81, R24.reuse, R14, R81 ;  /* 0x0000000e18517223 */ /* 0x040fe20000000051 */
[----:B------:R-:W-:Y:S01]  /*2150*/  FFMA R46, R24, R15, R46 ;  /* 0x0000000f182e7223 */ /* 0x000fe2000000002e */
[C---:B------:R-:W-:Y:S01]  /*2160*/  FFMA R62, R19.reuse, R8, R62 ;  /* 0x00000008133e7223 */ /* 0x040fe2000000003e */
[C---:B------:R-:W-:Y:S01]  /*2170*/  FFMA R60, R19.reuse, R9, R60 ;  /* 0x00000009133c7223 */ /* 0x040fe2000000003c */
[CC--:B------:R-:W-:Y:S01]  /*2180*/  FFMA R47, R19.reuse, R10.reuse, R47 ;  /* 0x0000000a132f7223 */ /* 0x0c0fe2000000002f */
        /* <DEDUP_REMOVED lines=14> */
[-C--:B------:R-:W-:Y:S01]  /*2270*/  FFMA R24, R5, R12.reuse, R32 ;  /* 0x0000000c05187223 */ /* 0x080fe20000000020 */
[----:B------:R-:W-:Y:S01]  /*2280*/  LDS.128 R20, [R105+0xe00] ;  /* 0x000e000069147984 */ /* 0x000fe20000000c00 */
[C---:B------:R-:W-:Y:S01]  /*2290*/  FFMA R69, R26.reuse, R39, R69 ;  /* 0x000000271a457223 */ /* 0x040fe20000000045 */
[C---:B------:R-:W-:Y:S01]  /*22a0*/  FFMA R65, R26.reuse, R12, R65 ;  /* 0x0000000c1a417223 */ /* 0x040fe20000000041 */
[C---:B------:R-:W-:Y:S01]  /*22b0*/  FFMA R68, R26.reuse, R13, R68 ;  /* 0x0000000d1a447223 */ /* 0x040fe20000000044 */
[----:B------:R-:W-:Y:S01]  /*22c0*/  LDS.128 R28, [R105+0xf00] ;  /* 0x000f0000691c7984 */ /* 0x000fe20000000c00 */
[C---:B------:R-:W-:Y:S01]  /*22d0*/  FFMA R67, R26.reuse, R14, R67 ;  /* 0x0000000e1a437223 */ /* 0x040fe20000000043 */
[----:B------:R-:W-:Y:S01]  /*22e0*/  FFMA R52, R26, R15, R52 ;  /* 0x0000000f1a347223 */ /* 0x000fe20000000034 */
[-C--:B------:R-:W-:Y:S01]  /*22f0*/  FFMA R84, R25, R39.reuse, R84 ;  /* 0x0000002719547223 */ /* 0x080fe20000000054 */
[----:B------:R-:W0:Y:S01]  /*2300*/  LDS.128 R16, [R103+0xe00] ;  /* 0x000e000067107984 */ /* 0x000e220000000c00 */
[-C--:B------:R-:W-:Y:S01]  /*2310*/  FFMA R66, R27, R39.reuse, R66 ;  /* 0x000000271b427223 */ /* 0x080fe20000000042 */
[C---:B------:R-:W-:Y:S01]  /*2320*/  FFMA R57, R4.reuse, R39, R57 ;  /* 0x0000002704397223 */ /* 0x040fe20000000039 */
[C---:B------:R-:W-:Y:S01]  /*2330*/  FFMA R78, R25.reuse, R12, R78 ;  /* 0x0000000c194e7223 */ /* 0x040fe2000000004e */
[----:B------:R-:W1:Y:S01]  /*2340*/  LDS.128 R32, [R103+0xf00] ;  /* 0x000f000067207984 */ /* 0x000e620000000c00 */
        /* <DEDUP_REMOVED lines=12> */
[CC--:B------:R-:W-:Y:S01]  /*2410*/  FFMA R107, R6.reuse, R39.reuse, R107 ;  /* 0x00000027066b7223 */ /* 0x0c0fe2000000006b */
        /* <DEDUP_REMOVED lines=37> */
[C---:B-1----:R-:W-:Y:S01]  /*2670*/  FFMA R65, R22.reuse, R32, R65 ;  /* 0x0000002016417223 */ /* 0x042fe20000000041 */
[C---:B------:R-:W-:Y:S01]  /*2680*/  FFMA R68, R22.reuse, R33, R68 ;  /* 0x0000002116447223 */ /* 0x040fe20000000044 */
[C---:B------:R-:W-:Y:S01]  /*2690*/  FFMA R67, R22.reuse, R34, R67 ;  /* 0x0000002216437223 */ /* 0x040fe20000000043 */
[----:B------:R-:W-:Y:S01]  /*26a0*/  FFMA R76, R22, R35, R52 ;  /* 0x00000023164c7223 */ /* 0x000fe20000000034 */
[-C--:B------:R-:W-:Y:S01]  /*26b0*/  FFMA R84, R21, R19.reuse, R84 ;  /* 0x0000001315547223 */ /* 0x080fe20000000054 */
[-C--:B------:R-:W-:Y:S01]  /*26c0*/  FFMA R66, R23, R19.reuse, R66 ;  /* 0x0000001317427223 */ /* 0x080fe20000000042 */
[C---:B------:R-:W-:Y:S01]  /*26d0*/  FFMA R17, R28.reuse, R19, R57 ;  /* 0x000000131c117223 */ /* 0x040fe20000000039 */
        /* <DEDUP_REMOVED lines=32> */
[----:B------:R-:W-:Y:S06]  /*28e0*/  @!P0 BRA `(.L_x_1) ;  /* 0xffffffd800f48947 */ /* 0x000fec000383ffff */
.L_x_0:
[----:B------:R-:W-:Y:S01]  /*28f0*/  IMAD R29, R3, UR13, R102 ;  /* 0x0000000d031d7c24 */ /* 0x000fe2000f8e0266 */
[----:B------:R-:W0:Y:S01]  /*2900*/  LDCU UR4, c[0x0][0x38c] ;  /* 0x00007180ff0477ac */ /* 0x000e220008000800 */
[----:B------:R-:W-:-:S03]  /*2910*/  IMAD R52, R100, R3, RZ ;  /* 0x0000000364347224 */ /* 0x000fc600078e02ff */
[----:B------:R-:W-:Y:S01]  /*2920*/  SHF.L.U32 R29, R29, 0x7, RZ ;  /* 0x000000071d1d7819 */ /* 0x000fe200000006ff */
[----:B------:R-:W1:Y:S01]  /*2930*/  LDCU UR5, c[0x0][0x3a0] ;  /* 0x00007400ff0577ac */ /* 0x000e620008000800 */
[----:B------:R-:W-:-:S03]  /*2940*/  SHF.L.U32 R52, R52, 0x2, RZ ;  /* 0x0000000234347819 */ /* 0x000fc600000006ff */
[----:B------:R-:W-:Y:S01]  /*2950*/  IMAD.WIDE R86, R29, 0x4, R86 ;  /* 0x000000041d567825 */ /* 0x000fe200078e0256 */
[----:B------:R-:W-:-:S05]  /*2960*/  LEA R55, R63, R52, 0x2 ;  /* 0x000000343f377211 */ /* 0x000fca00078e10ff */
[----:B------:R-:W-:-:S05]  /*2970*/  IMAD.WIDE R54, R55, 0x4, R86 ;  /* 0x0000000437367825 */ /* 0x000fca00078e0256 */
[----:B------:R-:W1:Y:S04]  /*2980*/  LDG.E.128 R36, desc[UR10][R54.64] ;  /* 0x0000000a36247981 */ /* 0x000e68000c1e1d00 */
[----:B------:R-:W2:Y:S01]  /*2990*/  LDG.E.128 R32, desc[UR10][R54.64+0x100] ;  /* 0x0001000a36207981 */ /* 0x000ea2000c1e1d00 */
[----:B0-----:R-:W-:Y:S01]  /*29a0*/  FMUL R95, R95, UR4 ;  /* 0x000000045f5f7c20 */ /* 0x001fe20008400000 */
[----:B------:R-:W-:Y:S01]  /*29b0*/  FMUL R40, R97, UR4 ;  /* 0x0000000461287c20 */ /* 0x000fe20008400000 */
[----:B------:R-:W-:Y:S01]  /*29c0*/  FMUL R101, R101, UR4 ;  /* 0x0000000465657c20 */ /* 0x000fe20008400000 */
[----:B------:R-:W-:Y:S01]  /*29d0*/  FMUL R42, R83, UR4 ;  /* 0x00000004532a7c20 */ /* 0x000fe20008400000 */
[----:B------:R-:W-:Y:S01]  /*29e0*/  FMUL R79, R79, UR4 ;  /* 0x000000044f4f7c20 */ /* 0x000fe20008400000 */
[----:B------:R-:W-:Y:S01]  /*29f0*/  FMUL R94, R94, UR4 ;  /* 0x000000045e5e7c20 */ /* 0x000fe20008400000 */
[----:B------:R-:W-:Y:S01]  /*2a00*/  FMUL R81, R81, UR4 ;  /* 0x0000000451517c20 */ /* 0x000fe20008400000 */
[----:B------:R-:W-:Y:S01]  /*2a10*/  FMUL R96, R96, UR4 ;  /* 0x0000000460607c20 */ /* 0x000fe20008400000 */
[----:B------:R-:W-:-:S04]  /*2a20*/  IMAD.WIDE R56, R3, 0x4, R54 ;  /* 0x0000000403387825 */ /* 0x000fc800078e0236 */
[----:B-1----:R-:W-:Y:S01]  /*2a30*/  FFMA R36, R36, UR5, R95 ;  /* 0x0000000524247c23 */ /* 0x002fe2000800005f */
[----:B------:R-:W-:Y:S01]  /*2a40*/  FFMA R37, R37, UR5, R40 ;  /* 0x0000000525257c23 */ /* 0x000fe20008000028 */
[----:B------:R-:W-:Y:S01]  /*2a50*/  FFMA R38, R38, UR5, R101 ;  /* 0x0000000526267c23 */ /* 0x000fe20008000065 */
[----:B------:R-:W-:Y:S01]  /*2a60*/  FFMA R39, R39, UR5, R42 ;  /* 0x0000000527277c23 */ /* 0x000fe2000800002a */
[----:B--2---:R-:W-:Y:S01]  /*2a70*/  FFMA R44, R32, UR5, R79 ;  /* 0x00000005202c7c23 */ /* 0x004fe2000800004f */
[----:B------:R-:W-:Y:S01]  /*2a80*/  FFMA R45, R33, UR5, R94 ;  /* 0x00000005212d7c23 */ /* 0x000fe2000800005e */
[----:B------:R-:W-:Y:S01]  /*2a90*/  FFMA R46, R34, UR5, R81 ;  /* 0x00000005222e7c23 */ /* 0x000fe20008000051 */
[----:B------:R-:W-:Y:S01]  /*2aa0*/  FFMA R47, R35, UR5, R96 ;  /* 0x00000005232f7c23 */ /* 0x000fe20008000060 */
[----:B------:R-:W-:Y:S04]  /*2ab0*/  STG.E.128 desc[UR10][R54.64], R36 ;  /* 0x0000002436007986 */ /* 0x000fe8000c101d0a */
[----:B------:R0:W-:Y:S04]  /*2ac0*/  STG.E.128 desc[UR10][R54.64+0x100], R44 ;  /* 0x0001002c36007986 */ /* 0x0001e8000c101d0a */
[----:B------:R-:W2:Y:S04]  /*2ad0*/  LDG.E.128 R40, desc[UR10][R56.64] ;  /* 0x0000000a38287981 */ /* 0x000ea8000c1e1d00 */
[----:B------:R-:W3:Y:S01]  /*2ae0*/  LDG.E.128 R32, desc[UR10][R56.64+0x100] ;  /* 0x0001000a38207981 */ /* 0x000ee2000c1e1d00 */
[----:B------:R-:W-:Y:S01]  /*2af0*/  FMUL R29, R88, UR4 ;  /* 0x00000004581d7c20 */ /* 0x000fe20008400000 */
[----:B------:R-:W-:Y:S01]  /*2b00*/  FMUL R90, R90, UR4 ;  /* 0x000000045a5a7c20 */ /* 0x000fe20008400000 */
[----:B------:R-:W-:Y:S01]  /*2b10*/  FMUL R31, R92, UR4 ;  /* 0x000000045c1f7c20 */ /* 0x000fe20008400000 */
[----:B------:R-:W-:Y:S01]  /*2b20*/  FMUL R84, R84, UR4 ;  /* 0x0000000454547c20 */ /* 0x000fe20008400000 */
[----:B------:R-:W-:Y:S01]  /*2b30*/  FMUL R80, R80, UR4 ;  /* 0x0000000450507c20 */ /* 0x000fe20008400000 */
[----:B------:R-:W-:Y:S01]  /*2b40*/  FMUL R77, R77, UR4 ;  /* 0x000000044d4d7c20 */ /* 0x000fe20008400000 */
[----:B------:R-:W-:Y:S01]  /*2b50*/  FMUL R82, R82, UR4 ;  /* 0x0000000452527c20 */ /* 0x000fe20008400000 */
[----:B0-----:R-:W-:-:S04]  /*2b60*/  IMAD.WIDE R54, R3, 0x4, R56 ;  /* 0x0000000403367825 */ /* 0x001fc800078e0238 */
[----:B--2---:R-:W-:Y:S01]  /*2b70*/  FFMA R40, R40, UR5, R29 ;  /* 0x0000000528287c23 */ /* 0x004fe2000800001d */
[----:B------:R-:W-:Y:S01]  /*2b80*/  FMUL R29, R78, UR4 ;  /* 0x000000044e1d7c20 */ /* 0x000fe20008400000 */
[----:B------:R-:W-:Y:S01]  /*2b90*/  FFMA R41, R41, UR5, R90 ;  /* 0x0000000529297c23 */ /* 0x000fe2000800005a */
[----:B------:R-:W-:Y:S01]  /*2ba0*/  FFMA R42, R42, UR5, R31 ;  /* 0x000000052a2a7c23 */ /* 0x000fe2000800001f */
[----:B------:R-:W-:Y:S01]  /*2bb0*/  FFMA R43, R43, UR5, R84 ;  /* 0x000000052b2b7c23 */ /* 0x000fe20008000054 */
[----:B---3--:R-:W-:Y:S01]  /*2bc0*/  FFMA R44, R32, UR5, R29 ;  /* 0x00000005202c7c23 */ /* 0x008fe2000800001d */
        /* <DEDUP_REMOVED lines=17> */
[----:B------:R-:W-:Y:S01]  /*2ce0*/  FFMA R37, R37, UR5, R58 ;  /* 0x0000000525257c23 */ /* 0x000fe2000800003a */
[----:B------:R-:W-:Y:S01]  /*2cf0*/  FFMA R38, R38, UR5, R75 ;  /* 0x0000000526267c23 */ /* 0x000fe2000800004b */
[----:B------:R-:W-:Y:S01]  /*2d00*/  FFMA R39, R39, UR5, R78 ;  /* 0x0000000527277c23 */ /* 0x000fe2000800004e */
[----:B---3--:R-:W-:Y:S01]  /*2d10*/  FFMA R40, R32, UR5, R65 ;  /* 0x0000000520287c23 */ /* 0x008fe20008000041 */
[----:B------:R-:W-:Y:S01]  /*2d20*/  FFMA R41, R33, UR5, R68 ;  /* 0x0000000521297c23 */ /* 0x000fe20008000044 */
[----:B------:R-:W-:Y:S01]  /*2d30*/  FFMA R42, R34, UR5, R67 ;  /* 0x00000005222a7c23 */ /* 0x000fe20008000043 */
[----:B------:R-:W-:Y:S01]  /*2d40*/  FFMA R43, R35, UR5, R76 ;  /* 0x00000005232b7c23 */ /* 0x000fe2000800004c */
[----:B------:R0:W-:Y:S04]  /*2d50*/  STG.E.128 desc[UR10][R54.64], R36 ;  /* 0x0000002436007986 */ /* 0x0001e8000c101d0a */
[----:B------:R1:W-:Y:S04]  /*2d60*/  STG.E.128 desc[UR10][R54.64+0x100], R40 ;  /* 0x0001002836007986 */ /* 0x0003e8000c101d0a */
[----:B------:R-:W0:Y:S04]  /*2d70*/  LDG.E.128 R44, desc[UR10][R56.64] ;  /* 0x0000000a382c7981 */ /* 0x000e28000c1e1d00 */
[----:B------:R-:W2:Y:S01]  /*2d80*/  LDG.E.128 R32, desc[UR10][R56.64+0x100] ;  /* 0x0001000a38207981 */ /* 0x000ea2000c1e1d00 */
[----:B------:R-:W-:Y:S01]  /*2d90*/  LEA R52, R3, R52, 0x1 ;  /* 0x0000003403347211 */ /* 0x000fe200078e08ff */
[----:B------:R-:W-:Y:S01]  /*2da0*/  FMUL R29, R70, UR4 ;  /* 0x00000004461d7c20 */ /* 0x000fe20008400000 */
[----:B------:R-:W-:Y:S01]  /*2db0*/  FMUL R72, R72, UR4 ;  /* 0x0000000448487c20 */ /* 0x000fe20008400000 */
[----:B------:R-:W-:Y:S01]  /*2dc0*/  FMUL R31, R74, UR4 ;  /* 0x000000044a1f7c20 */ /* 0x000fe20008400000 */
[----:B------:R-:W-:Y:S01]  /*2dd0*/  IADD3 R52, PT, PT, R52, R3, RZ ;  /* 0x0000000334347210 */ /* 0x000fe20007ffe0ff */
[----:B------:R-:W-:Y:S01]  /*2de0*/  FMUL R66, R66, UR4 ;  /* 0x0000000442427c20 */ /* 0x000fe20008400000 */
[----:B------:R-:W-:Y:S01]  /*2df0*/  FMUL R60, R60, UR4 ;  /* 0x000000043c3c7c20 */ /* 0x000fe20008400000 */
[----:B------:R-:W-:Y:S01]  /*2e00*/  FMUL R27, R27, UR4 ;  /* 0x000000041b1b7c20 */ /* 0x000fe20008400000 */
[----:B------:R-:W-:Y:S01]  /*2e10*/  FMUL R64, R64, UR4 ;  /* 0x0000000440407c20 */ /* 0x000fe20008400000 */
[----:B------:R-:W-:-:S05]  /*2e20*/  IMAD R52, R3, 0x3d, R52 ;  /* 0x0000003d03347824 */ /* 0x000fca00078e0234 */
[----:B------:R-:W-:-:S05]  /*2e30*/  LEA R63, R63, R52, 0x2 ;  /* 0x000000343f3f7211 */ /* 0x000fca00078e10ff */
[----:B------:R-:W-:-:S04]  /*2e40*/  IMAD.WIDE R86, R63, 0x4, R86 ;  /* 0x000000043f567825 */ /* 0x000fc800078e0256 */
[----:B0-----:R-:W-:Y:S01]  /*2e50*/  FFMA R36, R44, UR5, R29 ;  /* 0x000000052c247c23 */ /* 0x001fe2000800001d */
[----:B------:R-:W-:Y:S01]  /*2e60*/  FMUL R29, R62, UR4 ;  /* 0x000000043e1d7c20 */ /* 0x000fe20008400000 */
[----:B------:R-:W-:Y:S01]  /*2e70*/  FFMA R37, R45, UR5, R72 ;  /* 0x000000052d257c23 */ /* 0x000fe20008000048 */
[----:B------:R-:W-:Y:S01]  /*2e80*/  FFMA R38, R46, UR5, R31 ;  /* 0x000000052e267c23 */ /* 0x000fe2000800001f */
[----:B------:R-:W-:Y:S01]  /*2e90*/  FFMA R39, R47, UR5, R66 ;  /* 0x000000052f277c23 */ /* 0x000fe20008000042 */
[----:B--2---:R-:W-:Y:S01]  /*2ea0*/  FFMA R32, R32, UR5, R29 ;  /* 0x0000000520207c23 */ /* 0x004fe2000800001d */
[----:B------:R-:W-:Y:S01]  /*2eb0*/  FFMA R33, R33, UR5, R60 ;  /* 0x0000000521217c23 */ /* 0x000fe2000800003c */
[----:B------:R-:W-:Y:S01]  /*2ec0*/  FFMA R34, R34, UR5, R27 ;  /* 0x0000000522227c23 */ /* 0x000fe2000800001b */
[----:B------:R-:W-:Y:S01]  /*2ed0*/  FFMA R35, R35, UR5, R64 ;  /* 0x0000000523237c23 */ /* 0x000fe20008000040 */
[----:B------:R0:W-:Y:S04]  /*2ee0*/  STG.E.128 desc[UR10][R56.64], R36 ;  /* 0x0000002438007986 */ /* 0x0001e8000c101d0a */
[----:B------:R2:W-:Y:S04]  /*2ef0*/  STG.E.128 desc[UR10][R56.64+0x100], R32 ;  /* 0x0001002038007986 */ /* 0x0005e8000c101d0a */
[----:B-1----:R-:W3:Y:S04]  /*2f00*/  LDG.E.128 R40, desc[UR10][R86.64] ;  /* 0x0000000a56287981 */ /* 0x002ee8000c1e1d00 */
[----:B------:R-:W4:Y:S01]  /*2f10*/  LDG.E.128 R44, desc[UR10][R86.64+0x100] ;  /* 0x0001000a562c7981 */ /* 0x000f22000c1e1d00 */
        /* <DEDUP_REMOVED lines=8> */
[----:B---3--:R-:W-:Y:S01]  /*2fa0*/  FFMA R40, R40, UR5, R49 ;  /* 0x0000000528287c23 */ /* 0x008fe20008000031 */
[----:B------:R-:W-:Y:S01]  /*2fb0*/  FFMA R41, R41, UR5, R52 ;  /* 0x0000000529297c23 */ /* 0x000fe20008000034 */
[----:B------:R-:W-:Y:S01]  /*2fc0*/  FFMA R42, R42, UR5, R61 ;  /* 0x000000052a2a7c23 */ /* 0x000fe2000800003d */
[----:B------:R-:W-:Y:S01]  /*2fd0*/  FFMA R43, R43, UR5, R54 ;  /* 0x000000052b2b7c23 */ /* 0x000fe20008000036 */
[----:B----4-:R-:W-:Y:S01]  /*2fe0*/  FFMA R44, R44, UR5, R13 ;  /* 0x000000052c2c7c23 */ /* 0x010fe2000800000d */
[----:B------:R-:W-:Y:S01]  /*2ff0*/  FFMA R45, R45, UR5, R16 ;  /* 0x000000052d2d7c23 */ /* 0x000fe20008000010 */
[----:B------:R-:W-:Y:S01]  /*3000*/  FFMA R46, R46, UR5, R15 ;  /* 0x000000052e2e7c23 */ /* 0x000fe2000800000f */
[----:B------:R-:W-:Y:S01]  /*3010*/  FFMA R47, R47, UR5, R22 ;  /* 0x000000052f2f7c23 */ /* 0x000fe20008000016 */
[----:B------:R-:W-:Y:S01]  /*3020*/  IMAD.WIDE R16, R3, 0x4, R86 ;  /* 0x0000000403107825 */ /* 0x000fe200078e0256 */
[----:B------:R1:W-:Y:S04]  /*3030*/  STG.E.128 desc[UR10][R86.64], R40 ;  /* 0x0000002856007986 */ /* 0x0003e8000c101d0a */
[----:B------:R3:W-:Y:S04]  /*3040*/  STG.E.128 desc[UR10][R86.64+0x100], R44 ;  /* 0x0001002c56007986 */ /* 0x0007e8000c101d0a */
[----:B0-----:R-:W4:Y:S04]  /*3050*/  LDG.E.128 R36, desc[UR10][R16.64] ;  /* 0x0000000a10247981 */ /* 0x001f28000c1e1d00 */
[----:B--2---:R-:W2:Y:S01]  /*3060*/  LDG.E.128 R32, desc[UR10][R16.64+0x100] ;  /* 0x0001000a10207981 */ /* 0x004ea2000c1e1d00 */
[----:B------:R-:W-:Y:S01]  /*3070*/  FMUL R13, R14, UR4 ;  /* 0x000000040e0d7c20 */ /* 0x000fe20008400000 */
[----:B------:R-:W-:Y:S01]  /*3080*/  FMUL R8, R8, UR4 ;  /* 0x0000000408087c20 */ /* 0x000fe20008400000 */
[----:B------:R-:W-:Y:S01]  /*3090*/  FMUL R15, R10, UR4 ;  /* 0x000000040a0f7c20 */ /* 0x000fe20008400000 */
[----:B------:R-:W-:Y:S01]  /*30a0*/  FMUL R12, R12, UR4 ;  /* 0x000000040c0c7c20 */ /* 0x000fe20008400000 */
[----:B------:R-:W-:Y:S01]  /*30b0*/  FMUL R20, R20, UR4 ;  /* 0x0000000414147c20 */ /* 0x000fe20008400000 */
[----:B------:R-:W-:Y:S01]  /*30c0*/  FMUL R19, R19, UR4 ;  /* 0x0000000413137c20 */ /* 0x000fe20008400000 */
[----:B------:R-:W-:Y:S01]  /*30d0*/  FMUL R26, R26, UR4 ;  /* 0x000000041a1a7c20 */ /* 0x000fe20008400000 */
[----:B----4-:R-:W-:Y:S01]  /*30e0*/  FFMA R36, R36, UR5, R13 ;  /* 0x0000000524247c23 */ /* 0x010fe2000800000d */
        /* <DEDUP_REMOVED lines=8> */
[----:B------:R-:W-:Y:S01]  /*3170*/  IMAD.WIDE R12, R3, 0x4, R16 ;  /* 0x00000004030c7825 */ /* 0x000fe200078e0210 */
[----:B------:R-:W-:Y:S04]  /*3180*/  STG.E.128 desc[UR10][R16.64], R36 ;  /* 0x0000002410007986 */ /* 0x000fe8000c101d0a */
[----:B------:R0:W-:Y:S04]  /*3190*/  STG.E.128 desc[UR10][R16.64+0x100], R32 ;  /* 0x0001002010007986 */ /* 0x0001e8000c101d0a */
[----:B-1----:R-:W2:Y:S04]  /*31a0*/  LDG.E.128 R40, desc[UR10][R12.64] ;  /* 0x0000000a0c287981 */ /* 0x002ea8000c1e1d00 */
[----:B---3--:R-:W3:Y:S01]  /*31b0*/  LDG.E.128 R44, desc[UR10][R12.64+0x100] ;  /* 0x0001000a0c2c7981 */ /* 0x008ee2000c1e1d00 */
        /* <DEDUP_REMOVED lines=16> */
[----:B------:R-:W-:Y:S01]  /*32c0*/  IMAD.WIDE R8, R3, 0x4, R12 ;  /* 0x0000000403087825 */ /* 0x000fe200078e020c */
[----:B------:R-:W-:Y:S04]  /*32d0*/  STG.E.128 desc[UR10][R12.64], R40 ;  /* 0x000000280c007986 */ /* 0x000fe8000c101d0a */
[----:B------:R-:W-:Y:S04]  /*32e0*/  STG.E.128 desc[UR10][R12.64+0x100], R44 ;  /* 0x0001002c0c007986 */ /* 0x000fe8000c101d0a */
[----:B0-----:R-:W2:Y:S04]  /*32f0*/  LDG.E.128 R16, desc[UR10][R8.64] ;  /* 0x0000000a08107981 */ /* 0x001ea8000c1e1d00 */
        /* <DEDUP_REMOVED lines=18> */
[----:B------:R-:W-:Y:S01]  /*3420*/  STG.E.128 desc[UR10][R8.64+0x100], R20 ;  /* 0x0001001408007986 */ /* 0x000fe2000c101d0a */
[----:B------:R-:W-:Y:S05]  /*3430*/  EXIT ;  /* 0x000000000000794d */ /* 0x000fea0003800000 */
.L_x_2:
[----:B------:R-:W-:-:S00]  /*3440*/  BRA `(.L_x_2) ;  /* 0xfffffffc00fc7947 */ /* 0x000fc0000383ffff */
[----:B------:R-:W-:-:S00]  /*3450*/  NOP ;  /* 0x0000000000007918 */ /* 0x000fc00000000000 */
        /* <DEDUP_REMOVED lines=10> */
.L_x_3:


//--------------------- .nv.shared._Z24no_share_conflict_kernelILi128ELi128ELi8ELi8ELi8EEviiifPfS0_fS0_ --------------------------
	.section	.nv.shared._Z24no_share_conflict_kernelILi128ELi128ELi8ELi8ELi8EEviiifPfS0_fS0_,"aw",@nobits
	.sectionflags	@""
	.align	4
.nv.shared._Z24no_share_conflict_kernelILi128ELi128ELi8ELi8ELi8EEviiifPfS0_fS0_:
	.zero		17408


//--------------------- .nv.shared.reserved.0     --------------------------
	.section	.nv.shared.reserved.0,"aw",@nobits
	.weak		__nv_reservedSMEM_offset_0_alias
	.size		__nv_reservedSMEM_offset_0_alias, 0, 64
	.other		__nv_reservedSMEM_offset_0_alias,@"STO_CUDA_RESERVED_SHARED STV_DEFAULT"
__nv_reservedSMEM_offset_0_alias:
	.zero		0
	.zero		64


//--------------------- .nv.constant0._Z24no_share_conflict_kernelILi128ELi128ELi8ELi8ELi8EEviiifPfS0_fS0_ --------------------------
	.section	.nv.constant0._Z24no_share_conflict_kernelILi128ELi128ELi8ELi8ELi8EEviiifPfS0_fS0_,"a",@progbits
	.sectionflags	@""
	.align	4
.nv.constant0._Z24no_share_conflict_kernelILi128ELi128ELi8ELi8ELi8EEviiifPfS0_fS0_:
	.zero		944


//--------------------- SYMBOLS --------------------------

	.type		.nv.reservedSmem.offset0,@object
	.size		.nv.reservedSmem.offset0,0x4
	.type		.nv.reservedSmem.cap,@object
	.size		.nv.reservedSmem.cap,0x4
